def matmul_kernel(
    a_ptr,
    b_ptr,
    c_ptr,
    M,
    N,
    K,
    stride_am,
    stride_ak,
    stride_bk,
    stride_bn,
    stride_cm,
    stride_cn,
    BLOCK_M: tl.constexpr,
    BLOCK_N: tl.constexpr,
    BLOCK_K: tl.constexpr,
    GROUP_M: tl.constexpr,
):
    pid = tl.program_id(axis=0)
    num_pid_m = tl.cdiv(M, BLOCK_M)
    num_pid_n = tl.cdiv(N, BLOCK_N)
    num_pid_in_group = GROUP_M * num_pid_n
    group_id = pid // num_pid_in_group
    first_pid_m = group_id * GROUP_M
    group_size_m = min(num_pid_m - first_pid_m, GROUP_M)
    pid_m = first_pid_m + ((pid % num_pid_in_group) % group_size_m)
    pid_n = (pid % num_pid_in_group) // group_size_m

    offs_am = (pid_m * BLOCK_M + tl.arange(0, BLOCK_M)) % M
    offs_bn = (pid_n * BLOCK_N + tl.arange(0, BLOCK_N)) % N
    offs_k = tl.arange(0, BLOCK_K)
    a_ptrs = a_ptr + offs_am[:, None] * stride_am + offs_k[None, :] * stride_ak
    b_ptrs = b_ptr + offs_k[:, None] * stride_bk + offs_bn[None, :] * stride_bn

    acc = tl.zeros((BLOCK_M, BLOCK_N), dtype=tl.float32)
    for kk in range(0, tl.cdiv(K, BLOCK_K)):
        a = tl.load(a_ptrs, mask=offs_k[None, :] < K - kk * BLOCK_K, other=0.0)
        b = tl.load(b_ptrs, mask=offs_k[:, None] < K - kk * BLOCK_K, other=0.0)
        acc = tl.dot(a, b, acc)
        a_ptrs += BLOCK_K * stride_ak
        b_ptrs += BLOCK_K * stride_bk

    c = acc.to(c_ptr.dtype.element_ty)
    offs_cm = pid_m * BLOCK_M + tl.arange(0, BLOCK_M)
    offs_cn = pid_n * BLOCK_N + tl.arange(0, BLOCK_N)
    c_ptrs = c_ptr + offs_cm[:, None] * stride_cm + offs_cn[None, :] * stride_cn
    mask = (offs_cm[:, None] < M) & (offs_cn[None, :] < N)
    tl.store(c_ptrs, c, mask=mask)

# config = {"BLOCK_K": 16, "BLOCK_M": 64, "BLOCK_N": 32, "GROUP_M": 8, "arch": "sm_90", "dtype": "fp16", "num_ctas": 1, "num_stages": 3, "num_warps": 4}
# arch = sm_90


// ===== COMPILED SASS (sm_90a) =====

	.target	sm_90a

	.elftype	@"ET_EXEC"


//--------------------- .note.nv.tkinfo           --------------------------
	.section	.note.nv.tkinfo,"",@"SHT_NOTE"
	.sectionflags	@"SHF_NOTE_NV_TKINFO"
	.tkinfo
        /*0018*/ 	.word	0x00000002
        /*0030*/ 	.string	""
        /*0030*/ 	.string	"ptxas"
        /*0030*/ 	.string	"Cuda compilation tools, release 13.0, V13.0.88"
        /*0030*/ 	.string	"Build cuda_13.0.r13.0/compiler.36424714_0"
        /*0030*/ 	.string	"-v  -suppress-debug-info  -lineinfo  -arch sm_90a "



//--------------------- .note.nv.cuinfo           --------------------------
	.section	.note.nv.cuinfo,"",@"SHT_NOTE"
	.sectionflags	@"SHF_NOTE_NV_CUINFO"
        /*0018*/ 	.short	0x0002
        /*001a*/ 	.short	0x005a
        /*001c*/ 	.short	0x0082
	.zero		2


//--------------------- .nv.info                  --------------------------
	.section	.nv.info,"",@"SHT_CUDA_INFO"
	.align	4


	//----- nvinfo : EIATTR_REGCOUNT
	.align		4
        /*0000*/ 	.byte	0x04, 0x2f
        /*0002*/ 	.short	(.L_1 - .L_0)
	.align		4
.L_0:
        /*0004*/ 	.word	index@(matmul_kernel)
        /*0008*/ 	.word	0x00000040


	//----- nvinfo : EIATTR_FRAME_SIZE
	.align		4
.L_1:
        /*000c*/ 	.byte	0x04, 0x11
        /*000e*/ 	.short	(.L_3 - .L_2)
	.align		4
.L_2:
        /*0010*/ 	.word	index@(matmul_kernel)
        /*0014*/ 	.word	0x00000000


	//----- nvinfo : EIATTR_MIN_STACK_SIZE
	.align		4
.L_3:
        /*0018*/ 	.byte	0x04, 0x12
        /*001a*/ 	.short	(.L_5 - .L_4)
	.align		4
.L_4:
        /*001c*/ 	.word	index@(matmul_kernel)
        /*0020*/ 	.word	0x00000000
.L_5:


//--------------------- .nv.compat                --------------------------
	.section	.nv.compat,"",@"SHT_CUDA_COMPAT_INFO"
	.align	4
        /*0000*/ 	.byte	0x02, 0x09, 0x01, 0x00, 0x02, 0x02, 0x04, 0x00, 0x02, 0x05, 0x05, 0x00, 0x03, 0x07, 0x01, 0x01
        /*0010*/ 	.byte	0x02, 0x03, 0x00, 0x00, 0x02, 0x06, 0x01, 0x00, 0x04, 0x0b, 0x08, 0x00, 0x00, 0x00, 0x00, 0x00
        /*0020*/ 	.byte	0x00, 0x00, 0x00, 0x00


//--------------------- .nv.info.matmul_kernel    --------------------------
	.section	.nv.info.matmul_kernel,"",@"SHT_CUDA_INFO"
	.sectionflags	@""
	.align	4


	//----- nvinfo : EIATTR_CUDA_API_VERSION
	.align		4
        /*0000*/ 	.byte	0x04, 0x37
        /*0002*/ 	.short	(.L_7 - .L_6)
.L_6:
        /*0004*/ 	.word	0x00000082


	//----- nvinfo : EIATTR_KPARAM_INFO
	.align		4
.L_7:
        /*0008*/ 	.byte	0x04, 0x17
        /*000a*/ 	.short	(.L_9 - .L_8)
.L_8:
        /*000c*/ 	.word	0x00000000
        /*0010*/ 	.short	0x000d
        /*0012*/ 	.short	0x0048
        /*0014*/ 	.byte	0x00, 0xf4, 0x21, 0x00


	//----- nvinfo : EIATTR_KPARAM_INFO
	.align		4
.L_9:
        /*0018*/ 	.byte	0x04, 0x17
        /*001a*/ 	.short	(.L_11 - .L_10)
.L_10:
        /*001c*/ 	.word	0x00000000
        /*0020*/ 	.short	0x000c
        /*0022*/ 	.short	0x0040
        /*0024*/ 	.byte	0x00, 0xf4, 0x21, 0x00


	//----- nvinfo : EIATTR_KPARAM_INFO
	.align		4
.L_11:
        /*0028*/ 	.byte	0x04, 0x17
        /*002a*/ 	.short	(.L_13 - .L_12)
.L_12:
        /*002c*/ 	.word	0x00000000
        /*0030*/ 	.short	0x000b
        /*0032*/ 	.short	0x0038
        /*0034*/ 	.byte	0x00, 0xf0, 0x11, 0x00


	//----- nvinfo : EIATTR_KPARAM_INFO
	.align		4
.L_13:
        /*0038*/ 	.byte	0x04, 0x17
        /*003a*/ 	.short	(.L_15 - .L_14)
.L_14:
        /*003c*/ 	.word	0x00000000
        /*0040*/ 	.short	0x000a
        /*0042*/ 	.short	0x0034
        /*0044*/ 	.byte	0x00, 0xf0, 0x11, 0x00


	//----- nvinfo : EIATTR_KPARAM_INFO
	.align		4
.L_15:
        /*0048*/ 	.byte	0x04, 0x17
        /*004a*/ 	.short	(.L_17 - .L_16)
.L_16:
        /*004c*/ 	.word	0x00000000
        /*0050*/ 	.short	0x0009
        /*0052*/ 	.short	0x0030
        /*0054*/ 	.byte	0x00, 0xf0, 0x11, 0x00


	//----- nvinfo : EIATTR_KPARAM_INFO
	.align		4
.L_17:
        /*0058*/ 	.byte	0x04, 0x17
        /*005a*/ 	.short	(.L_19 - .L_18)
.L_18:
        /*005c*/ 	.word	0x00000000
        /*0060*/ 	.short	0x0008
        /*0062*/ 	.short	0x002c
        /*0064*/ 	.byte	0x00, 0xf0, 0x11, 0x00


	//----- nvinfo : EIATTR_KPARAM_INFO
	.align		4
.L_19:
        /*0068*/ 	.byte	0x04, 0x17
        /*006a*/ 	.short	(.L_21 - .L_20)
.L_20:
        /*006c*/ 	.word	0x00000000
        /*0070*/ 	.short	0x0007
        /*0072*/ 	.short	0x0028
        /*0074*/ 	.byte	0x00, 0xf0, 0x11, 0x00


	//----- nvinfo : EIATTR_KPARAM_INFO
	.align		4
.L_21:
        /*0078*/ 	.byte	0x04, 0x17
        /*007a*/ 	.short	(.L_23 - .L_22)
.L_22:
        /*007c*/ 	.word	0x00000000
        /*0080*/ 	.short	0x0006
        /*0082*/ 	.short	0x0024
        /*0084*/ 	.byte	0x00, 0xf0, 0x11, 0x00


	//----- nvinfo : EIATTR_KPARAM_INFO
	.align		4
.L_23:
        /*0088*/ 	.byte	0x04, 0x17
        /*008a*/ 	.short	(.L_25 - .L_24)
.L_24:
        /*008c*/ 	.word	0x00000000
        /*0090*/ 	.short	0x0005
        /*0092*/ 	.short	0x0020
        /*0094*/ 	.byte	0x00, 0xf0, 0x11, 0x00


	//----- nvinfo : EIATTR_KPARAM_INFO
	.align		4
.L_25:
        /*0098*/ 	.byte	0x04, 0x17
        /*009a*/ 	.short	(.L_27 - .L_26)
.L_26:
        /*009c*/ 	.word	0x00000000
        /*00a0*/ 	.short	0x0004
        /*00a2*/ 	.short	0x001c
        /*00a4*/ 	.byte	0x00, 0xf0, 0x11, 0x00


	//----- nvinfo : EIATTR_KPARAM_INFO
	.align		4
.L_27:
        /*00a8*/ 	.byte	0x04, 0x17
        /*00aa*/ 	.short	(.L_29 - .L_28)
.L_28:
        /*00ac*/ 	.word	0x00000000
        /*00b0*/ 	.short	0x0003
        /*00b2*/ 	.short	0x0018
        /*00b4*/ 	.byte	0x00, 0xf0, 0x11, 0x00


	//----- nvinfo : EIATTR_KPARAM_INFO
	.align		4
.L_29:
        /*00b8*/ 	.byte	0x04, 0x17
        /*00ba*/ 	.short	(.L_31 - .L_30)
.L_30:
        /*00bc*/ 	.word	0x00000000
        /*00c0*/ 	.short	0x0002
        /*00c2*/ 	.short	0x0010
        /*00c4*/ 	.byte	0x00, 0xf4, 0x21, 0x00


	//----- nvinfo : EIATTR_KPARAM_INFO
	.align		4
.L_31:
        /*00c8*/ 	.byte	0x04, 0x17
        /*00ca*/ 	.short	(.L_33 - .L_32)
.L_32:
        /*00cc*/ 	.word	0x00000000
        /*00d0*/ 	.short	0x0001
        /*00d2*/ 	.short	0x0008
        /*00d4*/ 	.byte	0x00, 0xf4, 0x21, 0x00


	//----- nvinfo : EIATTR_KPARAM_INFO
	.align		4
.L_33:
        /*00d8*/ 	.byte	0x04, 0x17
        /*00da*/ 	.short	(.L_35 - .L_34)
.L_34:
        /*00dc*/ 	.word	0x00000000
        /*00e0*/ 	.short	0x0000
        /*00e2*/ 	.short	0x0000
        /*00e4*/ 	.byte	0x00, 0xf4, 0x21, 0x00


	//----- nvinfo : EIATTR_SPARSE_MMA_MASK
	.align		4
.L_35:
        /*00e8*/ 	.byte	0x03, 0x50
        /*00ea*/ 	.short	0x0000


	//----- nvinfo : EIATTR_MAXREG_COUNT
	.align		4
        /*00ec*/ 	.byte	0x03, 0x1b
        /*00ee*/ 	.short	0x00ff


	//----- nvinfo : EIATTR_NUM_BARRIERS
	.align		4
        /*00f0*/ 	.byte	0x02, 0x4c
        /*00f2*/ 	.byte	0x01
	.zero		1


	//----- nvinfo : EIATTR_MERCURY_ISA_VERSION
	.align		4
        /*00f4*/ 	.byte	0x03, 0x5f
        /*00f6*/ 	.short	0x0101


	//----- nvinfo : EIATTR_EXIT_INSTR_OFFSETS
	.align		4
        /*00f8*/ 	.byte	0x04, 0x1c
        /*00fa*/ 	.short	(.L_37 - .L_36)


	//   ....[0]....
.L_36:
        /*00fc*/ 	.word	0x00001c10


	//   ....[1]....
        /*0100*/ 	.word	0x00001c40


	//----- nvinfo : EIATTR_REQNTID
	.align		4
.L_37:
        /*0104*/ 	.byte	0x04, 0x10
        /*0106*/ 	.short	(.L_39 - .L_38)
.L_38:
        /*0108*/ 	.word	0x00000080
        /*010c*/ 	.word	0x00000001
        /*0110*/ 	.word	0x00000001


	//----- nvinfo : EIATTR_CBANK_PARAM_SIZE
	.align		4
.L_39:
        /*0114*/ 	.byte	0x03, 0x19
        /*0116*/ 	.short	0x0050


	//----- nvinfo : EIATTR_PARAM_CBANK
	.align		4
        /*0118*/ 	.byte	0x04, 0x0a
        /*011a*/ 	.short	(.L_41 - .L_40)
	.align		4
.L_40:
        /*011c*/ 	.word	index@(.nv.constant0.matmul_kernel)
        /*0120*/ 	.short	0x0210
        /*0122*/ 	.short	0x0050


	//----- nvinfo : EIATTR_SW_WAR
	.align		4
.L_41:
        /*0124*/ 	.byte	0x04, 0x36
        /*0126*/ 	.short	(.L_43 - .L_42)
.L_42:
        /*0128*/ 	.word	0x00000008
.L_43:


//--------------------- .nv.callgraph             --------------------------
	.section	.nv.callgraph,"",@"SHT_CUDA_CALLGRAPH"
	.align	4
	.sectionentsize	8
	.align		4
        /*0000*/ 	.word	0x00000000
	.align		4
        /*0004*/ 	.word	0xffffffff
	.align		4
        /*0008*/ 	.word	0x00000000
	.align		4
        /*000c*/ 	.word	0xfffffffe
	.align		4
        /*0010*/ 	.word	0x00000000
	.align		4
        /*0014*/ 	.word	0xfffffffd
	.align		4
        /*0018*/ 	.word	0x00000000
	.align		4
        /*001c*/ 	.word	0xfffffffc


//--------------------- .text.matmul_kernel       --------------------------
	.section	.text.matmul_kernel,"ax",@progbits
	.align	128
        .global         matmul_kernel
        .type           matmul_kernel,@function
        .size           matmul_kernel,(.L_x_3 - matmul_kernel)
        .other          matmul_kernel,@"STO_CUDA_ENTRY STV_DEFAULT"
matmul_kernel:
.text.matmul_kernel:
[----:B------:R-:W-:Y:S08]  /*0000*/  LDC R1, c[0x0][0x28] ;  /* 0x00000a00ff017b82 */ /* 0x000ff00000000800 */
[----:B------:R-:W0:Y:S01]  /*0010*/  LDC.64 R12, c[0x0][0x228] ;  /* 0x00008a00ff0c7b82 */ /* 0x000e220000000a00 */
[----:B------:R-:W1:Y:S01]  /*0020*/  S2R R5, SR_CTAID.X ;  /* 0x0000000000057919 */ /* 0x000e620000002500 */
[----:B------:R-:W-:Y:S01]  /*0030*/  UMOV UR4, 0x400 ;  /* 0x0000040000047882 */ /* 0x000fe20000000000 */
[----:B------:R-:W-:Y:S01]  /*0040*/  ULDC.64 UR10, c[0x0][0x208] ;  /* 0x00008200000a7ab9 */ /* 0x000fe20000000a00 */
[----:B------:R-:W-:-:S02]  /*0050*/  CS2R R24, SRZ ;  /* 0x0000000000187805 */ /* 0x000fc4000001ff00 */
[----:B------:R-:W-:Y:S02]  /*0060*/  CS2R R26, SRZ ;  /* 0x00000000001a7805 */ /* 0x000fe4000001ff00 */
[----:B------:R-:W-:Y:S02]  /*0070*/  CS2R R32, SRZ ;  /* 0x0000000000207805 */ /* 0x000fe4000001ff00 */
[----:B------:R-:W-:Y:S01]  /*0080*/  CS2R R34, SRZ ;  /* 0x0000000000227805 */ /* 0x000fe2000001ff00 */
[----:B------:R-:W2:Y:S01]  /*0090*/  S2UR UR8, SR_CgaCtaId ;  /* 0x00000000000879c3 */ /* 0x000ea20000008800 */
[----:B0-----:R-:W-:-:S05]  /*00a0*/  VIADD R0, R13, 0x1f ;  /* 0x0000001f0d007836 */ /* 0x001fca0000000000 */
[----:B------:R-:W-:Y:S01]  /*00b0*/  SHF.R.S32.HI R3, RZ, 0x1f, R0 ;  /* 0x0000001fff037819 */ /* 0x000fe20000011400 */
[----:B--2---:R-:W-:-:S03]  /*00c0*/  ULEA UR8, UR8, UR4, 0x18 ;  /* 0x0000000408087291 */ /* 0x004fc6000f8ec03f */
[----:B------:R-:W-:Y:S02]  /*00d0*/  LEA.HI R3, R3, R0, RZ, 0x5 ;  /* 0x0000000003037211 */ /* 0x000fe400078f28ff */
[----:B-1----:R-:W-:Y:S02]  /*00e0*/  IABS R8, R5 ;  /* 0x0000000500087213 */ /* 0x002fe40000000000 */
[----:B------:R-:W-:-:S05]  /*00f0*/  SHF.R.S32.HI R3, RZ, 0x5, R3 ;  /* 0x00000005ff037819 */ /* 0x000fca0000011403 */
[----:B------:R-:W-:-:S05]  /*0100*/  IMAD.SHL.U32 R4, R3, 0x8, RZ ;  /* 0x0000000803047824 */ /* 0x000fca00078e00ff */
[-C--:B------:R-:W-:Y:S02]  /*0110*/  IABS R7, R4.reuse ;  /* 0x0000000400077213 */ /* 0x080fe40000000000 */
[----:B------:R-:W-:Y:S02]  /*0120*/  IABS R10, R4 ;  /* 0x00000004000a7213 */ /* 0x000fe40000000000 */
[----:B------:R-:W0:Y:S08]  /*0130*/  I2F.RP R0, R7 ;  /* 0x0000000700007306 */ /* 0x000e300000209400 */
[----:B0-----:R-:W0:Y:S02]  /*0140*/  MUFU.RCP R0, R0 ;  /* 0x0000000000007308 */ /* 0x001e240000001000 */
[----:B0-----:R-:W-:-:S02]  /*0150*/  VIADD R2, R0, 0xffffffe ;  /* 0x0ffffffe00027836 */ /* 0x001fc40000000000 */
[----:B------:R-:W-:-:S04]  /*0160*/  IMAD.MOV R0, RZ, RZ, -R10 ;  /* 0x000000ffff007224 */ /* 0x000fc800078e0a0a */
[----:B------:R0:W1:Y:S02]  /*0170*/  F2I.FTZ.U32.TRUNC.NTZ R3, R2 ;  /* 0x0000000200037305 */ /* 0x000064000021f000 */
[----:B0-----:R-:W-:Y:S02]  /*0180*/  IMAD.MOV.U32 R2, RZ, RZ, RZ ;  /* 0x000000ffff027224 */ /* 0x001fe400078e00ff */
[----:B-1----:R-:W-:-:S04]  /*0190*/  IMAD.MOV R6, RZ, RZ, -R3 ;  /* 0x000000ffff067224 */ /* 0x002fc800078e0a03 */
[----:B------:R-:W-:Y:S02]  /*01a0*/  IMAD R9, R6, R7, RZ ;  /* 0x0000000706097224 */ /* 0x000fe400078e02ff */
[----:B------:R-:W-:Y:S02]  /*01b0*/  IMAD.MOV.U32 R6, RZ, RZ, R8 ;  /* 0x000000ffff067224 */ /* 0x000fe400078e0008 */
[----:B------:R-:W-:-:S06]  /*01c0*/  IMAD.HI.U32 R3, R3, R9, R2 ;  /* 0x0000000903037227 */ /* 0x000fcc00078e0002 */
[----:B------:R-:W-:-:S04]  /*01d0*/  IMAD.HI.U32 R3, R3, R6, RZ ;  /* 0x0000000603037227 */ /* 0x000fc800078e00ff */
[----:B------:R-:W-:-:S05]  /*01e0*/  IMAD R0, R3, R0, R6 ;  /* 0x0000000003007224 */ /* 0x000fca00078e0206 */
[----:B------:R-:W-:-:S13]  /*01f0*/  ISETP.GT.U32.AND P1, PT, R7, R0, PT ;  /* 0x000000000700720c */ /* 0x000fda0003f24070 */
[----:B------:R-:W-:Y:S02]  /*0200*/  @!P1 IMAD.IADD R0, R0, 0x1, -R7 ;  /* 0x0000000100009824 */ /* 0x000fe400078e0a07 */
[----:B------:R-:W-:Y:S01]  /*0210*/  @!P1 VIADD R3, R3, 0x1 ;  /* 0x0000000103039836 */ /* 0x000fe20000000000 */
[----:B------:R-:W-:Y:S02]  /*0220*/  ISETP.NE.AND P1, PT, R4, RZ, PT ;  /* 0x000000ff0400720c */ /* 0x000fe40003f25270 */
[----:B------:R-:W-:Y:S02]  /*0230*/  ISETP.GE.U32.AND P0, PT, R0, R7, PT ;  /* 0x000000070000720c */ /* 0x000fe40003f06070 */
[----:B------:R-:W-:-:S04]  /*0240*/  LOP3.LUT R0, R5, R4, RZ, 0x3c, !PT ;  /* 0x0000000405007212 */ /* 0x000fc800078e3cff */
[----:B------:R-:W-:Y:S01]  /*0250*/  ISETP.GE.AND P2, PT, R0, RZ, PT ;  /* 0x000000ff0000720c */ /* 0x000fe20003f46270 */
[----:B------:R-:W-:-:S06]  /*0260*/  VIADD R0, R12, 0x3f ;  /* 0x0000003f0c007836 */ /* 0x000fcc0000000000 */
[----:B------:R-:W-:-:S04]  /*0270*/  @P0 VIADD R3, R3, 0x1 ;  /* 0x0000000103030836 */ /* 0x000fc80000000000 */
[----:B------:R-:W-:Y:S01]  /*0280*/  IMAD.MOV.U32 R2, RZ, RZ, R3 ;  /* 0x000000ffff027224 */ /* 0x000fe200078e0003 */
[----:B------:R-:W-:-:S03]  /*0290*/  SHF.R.S32.HI R3, RZ, 0x1f, R0 ;  /* 0x0000001fff037819 */ /* 0x000fc60000011400 */
[----:B------:R-:W-:Y:S01]  /*02a0*/  @!P2 IMAD.MOV R2, RZ, RZ, -R2 ;  /* 0x000000ffff02a224 */ /* 0x000fe200078e0a02 */
[----:B------:R-:W-:Y:S02]  /*02b0*/  @!P1 LOP3.LUT R2, RZ, R4, RZ, 0x33, !PT ;  /* 0x00000004ff029212 */ /* 0x000fe400078e33ff */
[----:B------:R-:W-:-:S03]  /*02c0*/  LEA.HI R3, R3, R0, RZ, 0x6 ;  /* 0x0000000003037211 */ /* 0x000fc600078f30ff */
[----:B------:R-:W-:Y:S02]  /*02d0*/  IMAD.SHL.U32 R8, R2, 0x8, RZ ;  /* 0x0000000802087824 */ /* 0x000fe400078e00ff */
[----:B------:R-:W-:-:S03]  /*02e0*/  IMAD.MOV R2, RZ, RZ, -R2 ;  /* 0x000000ffff027224 */ /* 0x000fc600078e0a02 */
[----:B------:R-:W-:Y:S01]  /*02f0*/  LEA.HI.SX32 R3, R3, -R8, 0x1a ;  /* 0x8000000803037211 */ /* 0x000fe200078fd2ff */
[----:B------:R-:W-:-:S03]  /*0300*/  IMAD R4, R4, R2, R5 ;  /* 0x0000000204047224 */ /* 0x000fc600078e0205 */
[----:B------:R-:W-:Y:S02]  /*0310*/  VIMNMX R11, R3, 0x8, PT ;  /* 0x00000008030b7848 */ /* 0x000fe40003fe0100 */
[----:B------:R-:W-:Y:S02]  /*0320*/  IABS R9, R4 ;  /* 0x0000000400097213 */ /* 0x000fe40000000000 */
[----:B------:R-:W-:-:S04]  /*0330*/  IABS R7, R11 ;  /* 0x0000000b00077213 */ /* 0x000fc80000000000 */
[----:B------:R-:W0:Y:S08]  /*0340*/  I2F.RP R0, R7 ;  /* 0x0000000700007306 */ /* 0x000e300000209400 */
[----:B0-----:R-:W0:Y:S02]  /*0350*/  MUFU.RCP R0, R0 ;  /* 0x0000000000007308 */ /* 0x001e240000001000 */
[----:B0-----:R-:W-:-:S06]  /*0360*/  VIADD R3, R0, 0xffffffe ;  /* 0x0ffffffe00037836 */ /* 0x001fcc0000000000 */
[----:B------:R-:W0:Y:S02]  /*0370*/  F2I.FTZ.U32.TRUNC.NTZ R3, R3 ;  /* 0x0000000300037305 */ /* 0x000e24000021f000 */
[----:B0-----:R-:W-:-:S04]  /*0380*/  IMAD.MOV R6, RZ, RZ, -R3 ;  /* 0x000000ffff067224 */ /* 0x001fc800078e0a03 */
[----:B------:R-:W-:Y:S01]  /*0390*/  IMAD.MOV.U32 R2, RZ, RZ, R6 ;  /* 0x000000ffff027224 */ /* 0x000fe200078e0006 */
[----:B------:R-:W-:-:S03]  /*03a0*/  IABS R6, R11 ;  /* 0x0000000b00067213 */ /* 0x000fc60000000000 */
[----:B------:R-:W-:Y:S02]  /*03b0*/  IMAD R5, R2, R7, RZ ;  /* 0x0000000702057224 */ /* 0x000fe400078e02ff */
[----:B------:R-:W-:Y:S02]  /*03c0*/  IMAD.MOV.U32 R2, RZ, RZ, RZ ;  /* 0x000000ffff027224 */ /* 0x000fe400078e00ff */
[----:B------:R-:W-:Y:S02]  /*03d0*/  IMAD.MOV R0, RZ, RZ, -R6 ;  /* 0x000000ffff007224 */ /* 0x000fe400078e0a06 */
[----:B------:R-:W-:Y:S01]  /*03e0*/  IMAD.HI.U32 R2, R3, R5, R2 ;  /* 0x0000000503027227 */ /* 0x000fe200078e0002 */
[----:B------:R-:W0:Y:S05]  /*03f0*/  LDC R6, c[0x0][0x230] ;  /* 0x00008c00ff067b82 */ /* 0x000e2a0000000800 */
[----:B------:R-:W-:-:S04]  /*0400*/  IMAD.HI.U32 R2, R2, R9, RZ ;  /* 0x0000000902027227 */ /* 0x000fc800078e00ff */
[----:B------:R-:W-:-:S05]  /*0410*/  IMAD R0, R2, R0, R9 ;  /* 0x0000000002007224 */ /* 0x000fca00078e0209 */
[----:B------:R-:W-:Y:S01]  /*0420*/  ISETP.GT.U32.AND P1, PT, R7, R0, PT ;  /* 0x000000000700720c */ /* 0x000fe20003f24070 */
[----:B0-----:R-:W-:-:S12]  /*0430*/  VIADD R6, R6, 0xf ;  /* 0x0000000f06067836 */ /* 0x001fd80000000000 */
[----:B------:R-:W-:Y:S02]  /*0440*/  @!P1 IMAD.IADD R0, R0, 0x1, -R7 ;  /* 0x0000000100009824 */ /* 0x000fe400078e0a07 */
[----:B------:R-:W-:Y:S01]  /*0450*/  @!P1 VIADD R2, R2, 0x1 ;  /* 0x0000000102029836 */ /* 0x000fe20000000000 */
[----:B------:R-:W-:Y:S02]  /*0460*/  ISETP.NE.AND P1, PT, R11, RZ, PT ;  /* 0x000000ff0b00720c */ /* 0x000fe40003f25270 */
[----:B------:R-:W-:Y:S02]  /*0470*/  ISETP.GE.U32.AND P0, PT, R0, R7, PT ;  /* 0x000000070000720c */ /* 0x000fe40003f06070 */
[----:B------:R-:W-:-:S04]  /*0480*/  LOP3.LUT R0, R4, R11, RZ, 0x3c, !PT ;  /* 0x0000000b04007212 */ /* 0x000fc800078e3cff */
[----:B------:R-:W-:Y:S02]  /*0490*/  ISETP.GE.AND P2, PT, R0, RZ, PT ;  /* 0x000000ff0000720c */ /* 0x000fe40003f46270 */
[----:B------:R-:W0:Y:S05]  /*04a0*/  S2R R0, SR_TID.X ;  /* 0x0000000000007919 */ /* 0x000e2a0000002100 */
[----:B------:R-:W-:Y:S01]  /*04b0*/  @P0 VIADD R2, R2, 0x1 ;  /* 0x0000000102020836 */ /* 0x000fe20000000000 */
[----:B------:R-:W-:-:S03]  /*04c0*/  ISETP.GE.AND P0, PT, R6, 0x10, PT ;  /* 0x000000100600780c */ /* 0x000fc60003f06270 */
[----:B------:R-:W-:-:S04]  /*04d0*/  IMAD.MOV.U32 R3, RZ, RZ, R2 ;  /* 0x000000ffff037224 */ /* 0x000fc800078e0002 */
[----:B------:R-:W-:Y:S01]  /*04e0*/  @!P2 IMAD.MOV R3, RZ, RZ, -R3 ;  /* 0x000000ffff03a224 */ /* 0x000fe200078e0a03 */
[----:B------:R-:W-:-:S05]  /*04f0*/  @!P1 LOP3.LUT R3, RZ, R11, RZ, 0x33, !PT ;  /* 0x0000000bff039212 */ /* 0x000fca00078e33ff */
[----:B------:R-:W-:Y:S02]  /*0500*/  IMAD.MOV R2, RZ, RZ, -R3 ;  /* 0x000000ffff027224 */ /* 0x000fe400078e0a03 */
[----:B------:R-:W-:Y:S02]  /*0510*/  IMAD.SHL.U32 R3, R3, 0x20, RZ ;  /* 0x0000002003037824 */ /* 0x000fe400078e00ff */
[----:B------:R-:W-:-:S04]  /*0520*/  IMAD R2, R11, R2, R4 ;  /* 0x000000020b027224 */ /* 0x000fc800078e0204 */
[----:B------:R-:W-:Y:S01]  /*0530*/  IMAD.IADD R4, R8, 0x1, R2 ;  /* 0x0000000108047824 */ /* 0x000fe200078e0202 */
[C---:B0-----:R-:W-:Y:S02]  /*0540*/  LOP3.LUT R5, R0.reuse, 0x3f, RZ, 0xc0, !PT ;  /* 0x0000003f00057812 */ /* 0x041fe400078ec0ff */
[----:B------:R-:W-:Y:S02]  /*0550*/  SHF.R.U32.HI R2, RZ, 0x6, R0 ;  /* 0x00000006ff027819 */ /* 0x000fe40000011600 */
[----:B------:R-:W-:Y:S01]  /*0560*/  LOP3.LUT R8, R0, 0x70, RZ, 0xc0, !PT ;  /* 0x0000007000087812 */ /* 0x000fe200078ec0ff */
[----:B------:R-:W-:Y:S01]  /*0570*/  IMAD R4, R4, 0x40, R5 ;  /* 0x0000004004047824 */ /* 0x000fe200078e0205 */
[----:B------:R-:W-:Y:S01]  /*0580*/  SGXT.U32 R2, R2, 0x1 ;  /* 0x000000010202781a */ /* 0x000fe20000000000 */
[----:B------:R-:W-:Y:S06]  /*0590*/  @!P0 BRA `(.L_x_0) ;  /* 0x0000000c00a08947 */ /* 0x000fec0003800000 */
[----:B------:R-:W-:Y:S01]  /*05a0*/  IABS R22, R12 ;  /* 0x0000000c00167213 */ /* 0x000fe20000000000 */
[----:B------:R-:W-:Y:S01]  /*05b0*/  IMAD.SHL.U32 R5, R5, 0x2, RZ ;  /* 0x0000000205057824 */ /* 0x000fe200078e00ff */
[----:B------:R-:W-:Y:S01]  /*05c0*/  IABS R7, R13 ;  /* 0x0000000d00077213 */ /* 0x000fe20000000000 */
[----:B------:R-:W-:Y:S01]  /*05d0*/  ULDC.64 UR4, c[0x0][0x218] ;  /* 0x0000860000047ab9 */ /* 0x000fe20000000a00 */
[----:B------:R-:W0:Y:S01]  /*05e0*/  I2F.RP R15, R22 ;  /* 0x00000016000f7306 */ /* 0x000e220000209400 */
[----:B------:R-:W-:Y:S01]  /*05f0*/  LEA.HI R21, R8, R3, RZ, 0x1c ;  /* 0x0000000308157211 */ /* 0x000fe200078fe0ff */
[----:B------:R-:W-:Y:S01]  /*0600*/  ULDC UR6, c[0x0][0x234] ;  /* 0x00008d0000067ab9 */ /* 0x000fe20000000800 */
[----:B------:R-:W-:Y:S01]  /*0610*/  IABS R16, R4 ;  /* 0x0000000400107213 */ /* 0x000fe20000000000 */
[----:B------:R-:W-:Y:S01]  /*0620*/  ULDC.64 UR12, c[0x0][0x210] ;  /* 0x00008400000c7ab9 */ /* 0x000fe20000000a00 */
[----:B------:R-:W-:Y:S01]  /*0630*/  IABS R20, R21 ;  /* 0x0000001500147213 */ /* 0x000fe20000000000 */
[C---:B------:R-:W-:Y:S01]  /*0640*/  VIADD R23, R21.reuse, 0x10 ;  /* 0x0000001015177836 */ /* 0x040fe20000000000 */
[C---:B------:R-:W-:Y:S01]  /*0650*/  LOP3.LUT R55, R2.reuse, 0xa, RZ, 0xfc, !PT ;  /* 0x0000000a02377812 */ /* 0x040fe200078efcff */
[----:B------:R-:W1:Y:S01]  /*0660*/  I2F.RP R14, R7 ;  /* 0x00000007000e7306 */ /* 0x000e620000209400 */
[----:B------:R-:W-:Y:S01]  /*0670*/  VIADD R24, R21, 0x8 ;  /* 0x0000000815187836 */ /* 0x000fe20000000000 */
[C---:B------:R-:W-:Y:S01]  /*0680*/  LOP3.LUT R53, R2.reuse, 0x8, RZ, 0xfc, !PT ;  /* 0x0000000802357812 */ /* 0x040fe200078efcff */
[----:B------:R-:W-:Y:S01]  /*0690*/  ULDC UR7, c[0x0][0x240] ;  /* 0x0000900000077ab9 */ /* 0x000fe20000000800 */
[----:B------:R-:W-:-:S02]  /*06a0*/  LOP3.LUT R51, R2, 0x6, RZ, 0xfc, !PT ;  /* 0x0000000602337812 */ /* 0x000fc400078efcff */
[----:B------:R-:W-:Y:S02]  /*06b0*/  CS2R R26, SRZ ;  /* 0x00000000001a7805 */ /* 0x000fe4000001ff00 */
[----:B------:R-:W-:Y:S02]  /*06c0*/  IABS R19, R24 ;  /* 0x0000001800137213 */ /* 0x000fe40000000000 */
[----:B------:R-:W-:Y:S01]  /*06d0*/  CS2R R28, SRZ ;  /* 0x00000000001c7805 */ /* 0x000fe2000001ff00 */
[----:B0-----:R-:W0:Y:S01]  /*06e0*/  MUFU.RCP R15, R15 ;  /* 0x0000000f000f7308 */ /* 0x001e220000001000 */
[----:B------:R-:W-:Y:S02]  /*06f0*/  LOP3.LUT R49, R2, 0x4, RZ, 0xfc, !PT ;  /* 0x0000000402317812 */ /* 0x000fe400078efcff */
[----:B------:R-:W-:Y:S02]  /*0700*/  CS2R R30, SRZ ;  /* 0x00000000001e7805 */ /* 0x000fe4000001ff00 */
[----:B------:R-:W-:-:S02]  /*0710*/  CS2R R32, SRZ ;  /* 0x0000000000207805 */ /* 0x000fc4000001ff00 */
[----:B------:R-:W-:Y:S02]  /*0720*/  CS2R R34, SRZ ;  /* 0x0000000000227805 */ /* 0x000fe4000001ff00 */
[----:B------:R-:W-:Y:S02]  /*0730*/  CS2R R36, SRZ ;  /* 0x0000000000247805 */ /* 0x000fe4000001ff00 */
[----:B------:R-:W-:Y:S01]  /*0740*/  CS2R R38, SRZ ;  /* 0x0000000000267805 */ /* 0x000fe2000001ff00 */
[----:B------:R-:W-:Y:S01]  /*0750*/  ULDC UR9, c[0x0][0x230] ;  /* 0x00008c0000097ab9 */ /* 0x000fe20000000800 */
[----:B-1----:R-:W1:Y:S01]  /*0760*/  MUFU.RCP R14, R14 ;  /* 0x0000000e000e7308 */ /* 0x002e620000001000 */
[----:B0-----:R-:W-:-:S07]  /*0770*/  VIADD R10, R15, 0xffffffe ;  /* 0x0ffffffe0f0a7836 */ /* 0x001fce0000000000 */
[----:B------:R0:W2:Y:S01]  /*0780*/  F2I.FTZ.U32.TRUNC.NTZ R11, R10 ;  /* 0x0000000a000b7305 */ /* 0x0000a2000021f000 */
[----:B-1----:R-:W-:Y:S02]  /*0790*/  VIADD R9, R14, 0xffffffe ;  /* 0x0ffffffe0e097836 */ /* 0x002fe40000000000 */
[----:B------:R-:W-:Y:S02]  /*07a0*/  VIADD R14, R21, 0x18 ;  /* 0x00000018150e7836 */ /* 0x000fe40000000000 */
[----:B0-----:R-:W-:-:S03]  /*07b0*/  IMAD.MOV.U32 R10, RZ, RZ, RZ ;  /* 0x000000ffff0a7224 */ /* 0x001fc600078e00ff */
[----:B------:R-:W0:Y:S01]  /*07c0*/  F2I.FTZ.U32.TRUNC.NTZ R9, R9 ;  /* 0x0000000900097305 */ /* 0x000e22000021f000 */
[----:B--2---:R-:W-:-:S04]  /*07d0*/  IMAD.MOV R17, RZ, RZ, -R11 ;  /* 0x000000ffff117224 */ /* 0x004fc800078e0a0b */
[----:B------:R-:W-:Y:S01]  /*07e0*/  IMAD R15, R17, R22, RZ ;  /* 0x00000016110f7224 */ /* 0x000fe200078e02ff */
[----:B------:R-:W-:-:S03]  /*07f0*/  IABS R17, R23 ;  /* 0x0000001700117213 */ /* 0x000fc60000000000 */
[----:B------:R-:W-:-:S04]  /*0800*/  IMAD.HI.U32 R10, R11, R15, R10 ;  /* 0x0000000f0b0a7227 */ /* 0x000fc800078e000a */
[----:B0-----:R-:W-:Y:S02]  /*0810*/  IMAD.MOV R8, RZ, RZ, -R9 ;  /* 0x000000ffff087224 */ /* 0x001fe400078e0a09 */
[----:B------:R-:W-:Y:S01]  /*0820*/  IMAD.MOV.U32 R15, RZ, RZ, R16 ;  /* 0x000000ffff0f7224 */ /* 0x000fe200078e0010 */
[----:B------:R-:W-:Y:S01]  /*0830*/  IABS R16, R14 ;  /* 0x0000000e00107213 */ /* 0x000fe20000000000 */
[----:B------:R-:W-:Y:S02]  /*0840*/  IMAD R11, R8, R7, RZ ;  /* 0x00000007080b7224 */ /* 0x000fe400078e02ff */
[----:B------:R-:W-:Y:S02]  /*0850*/  IMAD.MOV.U32 R8, RZ, RZ, RZ ;  /* 0x000000ffff087224 */ /* 0x000fe400078e00ff */
[----:B------:R-:W-:-:S04]  /*0860*/  IMAD.HI.U32 R10, R10, R15, RZ ;  /* 0x0000000f0a0a7227 */ /* 0x000fc800078e00ff */
[----:B------:R-:W-:-:S04]  /*0870*/  IMAD.HI.U32 R8, R9, R11, R8 ;  /* 0x0000000b09087227 */ /* 0x000fc800078e0008 */
[----:B------:R-:W-:Y:S02]  /*0880*/  IMAD.MOV.U32 R11, RZ, RZ, R16 ;  /* 0x000000ffff0b7224 */ /* 0x000fe400078e0010 */
[----:B------:R-:W-:Y:S02]  /*0890*/  IMAD.MOV R16, RZ, RZ, -R10 ;  /* 0x000000ffff107224 */ /* 0x000fe400078e0a0a */
[----:B------:R-:W-:-:S04]  /*08a0*/  IMAD.HI.U32 R9, R8, R11, RZ ;  /* 0x0000000b08097227 */ /* 0x000fc800078e00ff */
[----:B------:R-:W-:-:S04]  /*08b0*/  IMAD.HI.U32 R10, R8, R17, RZ ;  /* 0x00000011080a7227 */ /* 0x000fc800078e00ff */
[C---:B------:R-:W-:Y:S02]  /*08c0*/  IMAD R15, R22.reuse, R16, R15 ;  /* 0x00000010160f7224 */ /* 0x040fe400078e020f */
[----:B------:R-:W-:Y:S02]  /*08d0*/  IMAD.MOV R16, RZ, RZ, -R9 ;  /* 0x000000ffff107224 */ /* 0x000fe400078e0a09 */
[----:B------:R-:W-:Y:S01]  /*08e0*/  IMAD.MOV R18, RZ, RZ, -R10 ;  /* 0x000000ffff127224 */ /* 0x000fe200078e0a0a */
[----:B------:R-:W-:Y:S01]  /*08f0*/  ISETP.GT.U32.AND P1, PT, R22, R15, PT ;  /* 0x0000000f1600720c */ /* 0x000fe20003f24070 */
[C---:B------:R-:W-:Y:S02]  /*0900*/  IMAD R10, R7.reuse, R16, R11 ;  /* 0x00000010070a7224 */ /* 0x040fe400078e020b */
[C---:B------:R-:W-:Y:S01]  /*0910*/  IMAD.HI.U32 R11, R8.reuse, R20, RZ ;  /* 0x00000014080b7227 */ /* 0x040fe200078e00ff */
[----:B------:R-:W0:Y:S02]  /*0920*/  LDC R16, c[0x0][0x23c] ;  /* 0x00008f00ff107b82 */ /* 0x000e240000000800 */
[----:B------:R-:W-:Y:S01]  /*0930*/  ISETP.GT.U32.AND P0, PT, R7, R10, PT ;  /* 0x0000000a0700720c */ /* 0x000fe20003f04070 */
[----:B------:R-:W-:-:S04]  /*0940*/  IMAD.HI.U32 R9, R8, R19, RZ ;  /* 0x0000001308097227 */ /* 0x000fc800078e00ff */
[----:B------:R-:W-:Y:S02]  /*0950*/  IMAD.MOV R11, RZ, RZ, -R11 ;  /* 0x000000ffff0b7224 */ /* 0x000fe400078e0a0b */
[C---:B------:R-:W-:Y:S02]  /*0960*/  IMAD R8, R7.reuse, R18, R17 ;  /* 0x0000001207087224 */ /* 0x040fe400078e0211 */
[C---:B------:R-:W-:Y:S02]  /*0970*/  IMAD R20, R7.reuse, R11, R20 ;  /* 0x0000000b07147224 */ /* 0x040fe400078e0214 */
[----:B------:R-:W-:Y:S01]  /*0980*/  IMAD.MOV R18, RZ, RZ, -R9 ;  /* 0x000000ffff127224 */ /* 0x000fe200078e0a09 */
[----:B------:R-:W-:Y:S01]  /*0990*/  ISETP.GT.U32.AND P4, PT, R7, R8, PT ;  /* 0x000000080700720c */ /* 0x000fe20003f84070 */
[----:B------:R-:W-:Y:S01]  /*09a0*/  @!P1 IMAD.IADD R15, R15, 0x1, -R22 ;  /* 0x000000010f0f9824 */ /* 0x000fe200078e0a16 */
[C---:B------:R-:W-:Y:S01]  /*09b0*/  ISETP.GT.U32.AND P2, PT, R7.reuse, R20, PT ;  /* 0x000000140700720c */ /* 0x040fe20003f44070 */
[----:B------:R-:W-:Y:S01]  /*09c0*/  IMAD R18, R7, R18, R19 ;  /* 0x0000001207127224 */ /* 0x000fe200078e0213 */
[----:B------:R-:W-:Y:S01]  /*09d0*/  SHF.R.S32.HI R9, RZ, 0x1f, R6 ;  /* 0x0000001fff097819 */ /* 0x000fe20000011406 */
[----:B------:R-:W-:Y:S01]  /*09e0*/  @!P0 IMAD.IADD R10, R10, 0x1, -R7 ;  /* 0x000000010a0a8824 */ /* 0x000fe200078e0a07 */
[----:B------:R-:W-:-:S02]  /*09f0*/  ISETP.GE.AND P0, PT, R21, RZ, PT ;  /* 0x000000ff1500720c */ /* 0x000fc40003f06270 */
[C---:B------:R-:W-:Y:S02]  /*0a00*/  ISETP.GT.U32.AND P1, PT, R7.reuse, R18, PT ;  /* 0x000000120700720c */ /* 0x040fe40003f24070 */
[----:B------:R-:W-:Y:S02]  /*0a10*/  ISETP.GT.U32.AND P5, PT, R7, R10, PT ;  /* 0x0000000a0700720c */ /* 0x000fe40003fa4070 */
[----:B------:R-:W-:Y:S01]  /*0a20*/  ISETP.GT.U32.AND P3, PT, R22, R15, PT ;  /* 0x0000000f1600720c */ /* 0x000fe20003f64070 */
[--C-:B------:R-:W-:Y:S01]  /*0a30*/  @!P4 IMAD.IADD R8, R8, 0x1, -R7.reuse ;  /* 0x000000010808c824 */ /* 0x100fe200078e0a07 */
[----:B------:R-:W-:Y:S01]  /*0a40*/  ISETP.GE.AND P4, PT, R4, RZ, PT ;  /* 0x000000ff0400720c */ /* 0x000fe20003f86270 */
[----:B------:R-:W-:Y:S01]  /*0a50*/  @!P2 IMAD.IADD R20, R20, 0x1, -R7 ;  /* 0x000000011414a824 */ /* 0x000fe200078e0a07 */
[----:B------:R-:W-:Y:S02]  /*0a60*/  LEA.HI R6, R9, R6, RZ, 0x4 ;  /* 0x0000000609067211 */ /* 0x000fe400078f20ff */
[----:B------:R-:W-:-:S02]  /*0a70*/  ISETP.GT.U32.AND P6, PT, R7, R8, PT ;  /* 0x000000080700720c */ /* 0x000fc40003fc4070 */
[----:B------:R-:W-:Y:S01]  /*0a80*/  ISETP.GT.U32.AND P2, PT, R7, R20, PT ;  /* 0x000000140700720c */ /* 0x000fe20003f44070 */
[--C-:B------:R-:W-:Y:S01]  /*0a90*/  @!P1 IMAD.IADD R18, R18, 0x1, -R7.reuse ;  /* 0x0000000112129824 */ /* 0x100fe200078e0a07 */
[----:B------:R-:W-:Y:S01]  /*0aa0*/  LOP3.LUT R19, R2, 0x2, RZ, 0xfc, !PT ;  /* 0x0000000202137812 */ /* 0x000fe200078efcff */
[----:B------:R-:W-:Y:S01]  /*0ab0*/  @!P5 IMAD.IADD R10, R10, 0x1, -R7 ;  /* 0x000000010a0ad824 */ /* 0x000fe200078e0a07 */
[----:B------:R-:W-:Y:S01]  /*0ac0*/  LOP3.LUT P5, RZ, R0, 0x40, RZ, 0xc0, !PT ;  /* 0x0000004000ff7812 */ /* 0x000fe200078ac0ff */
[----:B------:R-:W-:Y:S01]  /*0ad0*/  @!P3 IMAD.IADD R15, R15, 0x1, -R22 ;  /* 0x000000010f0fb824 */ /* 0x000fe200078e0a16 */
[----:B------:R-:W-:Y:S02]  /*0ae0*/  ISETP.GT.U32.AND P1, PT, R7, R18, PT ;  /* 0x000000120700720c */ /* 0x000fe40003f24070 */
[----:B------:R-:W-:Y:S01]  /*0af0*/  ISETP.NE.AND P3, PT, R12, RZ, PT ;  /* 0x000000ff0c00720c */ /* 0x000fe20003f65270 */
[----:B------:R-:W-:Y:S01]  /*0b00*/  @!P4 IMAD.MOV R15, RZ, RZ, -R15 ;  /* 0x000000ffff0fc224 */ /* 0x000fe200078e0a0f */
[----:B------:R-:W-:Y:S01]  /*0b10*/  ISETP.GE.AND P4, PT, R24, RZ, PT ;  /* 0x000000ff1800720c */ /* 0x000fe20003f86270 */
[--C-:B------:R-:W-:Y:S01]  /*0b20*/  @!P6 IMAD.IADD R8, R8, 0x1, -R7.reuse ;  /* 0x000000010808e824 */ /* 0x100fe200078e0a07 */
[----:B------:R-:W-:Y:S01]  /*0b30*/  ISETP.GE.AND P6, PT, R14, RZ, PT ;  /* 0x000000ff0e00720c */ /* 0x000fe20003fc6270 */
[----:B------:R-:W-:Y:S01]  /*0b40*/  @!P2 IMAD.IADD R20, R20, 0x1, -R7 ;  /* 0x000000011414a824 */ /* 0x000fe200078e0a07 */
[----:B------:R-:W-:-:S02]  /*0b50*/  SEL R14, RZ, 0x90, !P5 ;  /* 0x00000090ff0e7807 */ /* 0x000fc40006800000 */
[----:B------:R-:W-:Y:S02]  /*0b60*/  CS2R R24, SRZ ;  /* 0x0000000000187805 */ /* 0x000fe4000001ff00 */
[----:B------:R-:W-:Y:S02]  /*0b70*/  ISETP.GE.AND P5, PT, R23, RZ, PT ;  /* 0x000000ff1700720c */ /* 0x000fe40003fa6270 */
[----:B------:R-:W-:Y:S01]  /*0b80*/  LOP3.LUT R5, R14, R5, RZ, 0x3c, !PT ;  /* 0x000000050e057212 */ /* 0x000fe200078e3cff */
[----:B------:R-:W-:Y:S01]  /*0b90*/  IMAD.MOV.U32 R14, RZ, RZ, R20 ;  /* 0x000000ffff0e7224 */ /* 0x000fe200078e0014 */
[----:B------:R-:W-:Y:S01]  /*0ba0*/  SHF.R.S32.HI R6, RZ, 0x4, R6 ;  /* 0x00000004ff067819 */ /* 0x000fe20000011406 */
[----:B------:R-:W-:Y:S01]  /*0bb0*/  @!P1 IMAD.IADD R18, R18, 0x1, -R7 ;  /* 0x0000000112129824 */ /* 0x000fe200078e0a07 */
[----:B------:R-:W-:Y:S01]  /*0bc0*/  ISETP.NE.AND P1, PT, R13, RZ, PT ;  /* 0x000000ff0d00720c */ /* 0x000fe20003f25270 */
[----:B------:R-:W-:Y:S01]  /*0bd0*/  @!P0 IMAD.MOV R14, RZ, RZ, -R14 ;  /* 0x000000ffff0e8224 */ /* 0x000fe200078e0a0e */
[----:B------:R-:W-:Y:S01]  /*0be0*/  LOP3.LUT R13, RZ, R13, RZ, 0x33, !PT ;  /* 0x0000000dff0d7212 */ /* 0x000fe200078e33ff */
[----:B------:R-:W-:Y:S01]  /*0bf0*/  @!P6 IMAD.MOV R10, RZ, RZ, -R10 ;  /* 0x000000ffff0ae224 */ /* 0x000fe200078e0a0a */
[----:B------:R-:W-:Y:S01]  /*0c00*/  LOP3.LUT R7, R0, 0xf, RZ, 0xc0, !PT ;  /* 0x0000000f00077812 */ /* 0x000fe200078ec0ff */
[----:B------:R-:W-:Y:S01]  /*0c10*/  @!P4 IMAD.MOV R18, RZ, RZ, -R18 ;  /* 0x000000ffff12c224 */ /* 0x000fe200078e0a12 */
[----:B------:R-:W-:Y:S01]  /*0c20*/  SEL R9, R13, R14, !P1 ;  /* 0x0000000e0d097207 */ /* 0x000fe20004800000 */
[----:B------:R-:W-:Y:S01]  /*0c30*/  @!P5 IMAD.MOV R8, RZ, RZ, -R8 ;  /* 0x000000ffff08d224 */ /* 0x000fe200078e0a08 */
[----:B------:R-:W1:Y:S01]  /*0c40*/  LDC R14, c[0x0][0x238] ;  /* 0x00008e00ff0e7b82 */ /* 0x000e620000000800 */
[----:B0-----:R-:W-:Y:S01]  /*0c50*/  IMAD R7, R7, R16, RZ ;  /* 0x0000001007077224 */ /* 0x001fe200078e02ff */
[----:B------:R-:W-:Y:S01]  /*0c60*/  @!P3 LOP3.LUT R15, RZ, R12, RZ, 0x33, !PT ;  /* 0x0000000cff0fb212 */ /* 0x000fe200078e33ff */
[----:B------:R-:W-:Y:S01]  /*0c70*/  IMAD.SHL.U32 R16, R16, 0x10, RZ ;  /* 0x0000001010107824 */ /* 0x000fe200078e00ff */
[----:B------:R-:W-:Y:S01]  /*0c80*/  SEL R11, R13, R8, !P1 ;  /* 0x000000080d0b7207 */ /* 0x000fe20004800000 */
[----:B------:R-:W-:Y:S01]  /*0c90*/  IMAD R9, R9, UR7, RZ ;  /* 0x0000000709097c24 */ /* 0x000fe2000f8e02ff */
[----:B------:R-:W-:Y:S01]  /*0ca0*/  LEA R52, P0, R7, UR4, 0x1 ;  /* 0x0000000407347c11 */ /* 0x000fe2000f8008ff */
[----:B------:R-:W-:Y:S01]  /*0cb0*/  IMAD R15, R15, UR6, RZ ;  /* 0x000000060f0f7c24 */ /* 0x000fe2000f8e02ff */
[----:B------:R-:W-:Y:S01]  /*0cc0*/  SEL R12, R13, R10, !P1 ;  /* 0x0000000a0d0c7207 */ /* 0x000fe20004800000 */
[----:B------:R-:W-:Y:S01]  /*0cd0*/  USHF.R.U32.HI UR4, URZ, 0x4, UR8 ;  /* 0x000000043f047899 */ /* 0x000fe20008011608 */
[----:B------:R-:W-:Y:S01]  /*0ce0*/  LEA.HI.X.SX32 R61, R7, UR5, 0x1, P0 ;  /* 0x00000005073d7c11 */ /* 0x000fe200080f0eff */
[----:B------:R-:W-:Y:S01]  /*0cf0*/  UIADD3 UR5, UR8, 0x800, URZ ;  /* 0x0000080008057890 */ /* 0x000fe2000fffe03f */
[----:B------:R-:W-:Y:S01]  /*0d00*/  LOP3.LUT R7, R2, 0xe, RZ, 0xfc, !PT ;  /* 0x0000000e02077812 */ /* 0x000fe200078efcff */
[----:B------:R-:W-:Y:S01]  /*0d10*/  IMAD R12, R12, UR7, RZ ;  /* 0x000000070c0c7c24 */ /* 0x000fe2000f8e02ff */
[----:B------:R-:W-:Y:S01]  /*0d20*/  LOP3.LUT R8, R2, 0xc, RZ, 0xfc, !PT ;  /* 0x0000000c02087812 */ /* 0x000fe200078efcff */
[----:B------:R-:W-:Y:S01]  /*0d30*/  USHF.R.U32.HI UR5, URZ, 0x4, UR5 ;  /* 0x000000043f057899 */ /* 0x000fe20008011605 */
[----:B------:R-:W-:Y:S01]  /*0d40*/  SEL R10, R13, R18, !P1 ;  /* 0x000000120d0a7207 */ /* 0x000fe20004800000 */
[----:B------:R-:W-:Y:S01]  /*0d50*/  IMAD R11, R11, UR7, RZ ;  /* 0x000000070b0b7c24 */ /* 0x000fe2000f8e02ff */
[----:B------:R-:W-:Y:S01]  /*0d60*/  LEA R20, P2, R15, UR12, 0x1 ;  /* 0x0000000c0f147c11 */ /* 0x000fe2000f8408ff */
[----:B------:R-:W-:Y:S01]  /*0d70*/  USGXT.U32 UR4, UR4, 0xe ;  /* 0x0000000e0404789a */ /* 0x000fe20008000000 */
[----:B------:R-:W-:Y:S01]  /*0d80*/  LOP3.LUT R13, R5, 0x60, RZ, 0x3c, !PT ;  /* 0x00000060050d7812 */ /* 0x000fe200078e3cff */
[----:B------:R-:W-:Y:S01]  /*0d90*/  IMAD R10, R10, UR7, RZ ;  /* 0x000000070a0a7c24 */ /* 0x000fe2000f8e02ff */
[----:B------:R-:W-:Y:S01]  /*0da0*/  LEA.HI.X.SX32 R21, R15, UR13, 0x1, P2 ;  /* 0x0000000d0f157c11 */ /* 0x000fe200090f0eff */
[----:B------:R-:W-:Y:S01]  /*0db0*/  USGXT.U32 UR6, UR5, 0xe ;  /* 0x0000000e0506789a */ /* 0x000fe20008000000 */
[-C--:B-1----:R-:W-:Y:S01]  /*0dc0*/  IMAD R7, R7, R14.reuse, RZ ;  /* 0x0000000e07077224 */ /* 0x082fe200078e02ff */
[----:B------:R-:W-:Y:S01]  /*0dd0*/  LOP3.LUT R15, R5, 0x20, RZ, 0x3c, !PT ;  /* 0x00000020050f7812 */ /* 0x000fe200078e3cff */
[----:B------:R-:W-:-:S02]  /*0de0*/  IMAD R8, R8, R14, RZ ;  /* 0x0000000e08087224 */ /* 0x000fc400078e02ff */
[-C--:B------:R-:W-:Y:S02]  /*0df0*/  IMAD R55, R55, R14.reuse, RZ ;  /* 0x0000000e37377224 */ /* 0x080fe400078e02ff */
[-C--:B------:R-:W-:Y:S02]  /*0e00*/  IMAD R53, R53, R14.reuse, RZ ;  /* 0x0000000e35357224 */ /* 0x080fe400078e02ff */
[-C--:B------:R-:W-:Y:S02]  /*0e10*/  IMAD R51, R51, R14.reuse, RZ ;  /* 0x0000000e33337224 */ /* 0x080fe400078e02ff */
[-C--:B------:R-:W-:Y:S02]  /*0e20*/  IMAD R49, R49, R14.reuse, RZ ;  /* 0x0000000e31317224 */ /* 0x080fe400078e02ff */
[----:B------:R-:W-:Y:S02]  /*0e30*/  IMAD R19, R19, R14, RZ ;  /* 0x0000000e13137224 */ /* 0x000fe400078e02ff */
[----:B------:R-:W-:-:S02]  /*0e40*/  IMAD.SHL.U32 R18, R14, 0x10, RZ ;  /* 0x000000100e127824 */ /* 0x000fc400078e00ff */
[----:B------:R-:W-:Y:S01]  /*0e50*/  IMAD R17, R2, R14, RZ ;  /* 0x0000000e02117224 */ /* 0x000fe200078e02ff */
[----:B------:R-:W-:-:S07]  /*0e60*/  LOP3.LUT R14, R5, 0x40, RZ, 0x3c, !PT ;  /* 0x00000040050e7812 */ /* 0x000fce00078e3cff */
.L_x_1:
[C---:B------:R-:W-:Y:S01]  /*0e70*/  ISETP.GE.AND P5, PT, R2.reuse, UR9, PT ;  /* 0x0000000902007c0c */ /* 0x040fe2000bfa6270 */
[----:B------:R-:W-:Y:S01]  /*0e80*/  IMAD.WIDE R44, R19, 0x2, R20 ;  /* 0x00000002132c7825 */ /* 0x000fe200078e0214 */
[C---:B------:R-:W-:Y:S02]  /*0e90*/  LOP3.LUT R41, R2.reuse, 0x8, RZ, 0xfc, !PT ;  /* 0x0000000802297812 */ /* 0x040fe400078efcff */
[C---:B------:R-:W-:Y:S02]  /*0ea0*/  LOP3.LUT R22, R2.reuse, 0x2, RZ, 0xfc, !PT ;  /* 0x0000000202167812 */ /* 0x040fe400078efcff */
[C---:B------:R-:W-:Y:S02]  /*0eb0*/  LOP3.LUT R23, R2.reuse, 0x4, RZ, 0xfc, !PT ;  /* 0x0000000402177812 */ /* 0x040fe400078efcff */
[----:B------:R-:W-:Y:S02]  /*0ec0*/  LOP3.LUT R40, R2, 0x6, RZ, 0xfc, !PT ;  /* 0x0000000602287812 */ /* 0x000fe400078efcff */
[----:B------:R-:W-:-:S02]  /*0ed0*/  ISETP.GE.AND P2, PT, R41, UR9, PT ;  /* 0x0000000929007c0c */ /* 0x000fc4000bf46270 */
[----:B------:R-:W-:Y:S02]  /*0ee0*/  ISETP.GE.AND P6, PT, R22, UR9, PT ;  /* 0x0000000916007c0c */ /* 0x000fe4000bfc6270 */
[----:B------:R-:W-:Y:S01]  /*0ef0*/  ISETP.GE.AND P4, PT, R23, UR9, PT ;  /* 0x0000000917007c0c */ /* 0x000fe2000bf86270 */
[----:B------:R-:W-:Y:S01]  /*0f00*/  IMAD.WIDE R22, R17, 0x2, R20 ;  /* 0x0000000211167825 */ /* 0x000fe200078e0214 */
[----:B------:R-:W-:Y:S02]  /*0f10*/  PRMT R48, RZ, 0x7610, R48 ;  /* 0x00007610ff307816 */ /* 0x000fe40000000030 */
[----:B------:R-:W-:Y:S02]  /*0f20*/  ISETP.GE.AND P3, PT, R40, UR9, PT ;  /* 0x0000000928007c0c */ /* 0x000fe4000bf66270 */
[C---:B------:R-:W-:Y:S02]  /*0f30*/  LOP3.LUT R40, R2.reuse, 0xa, RZ, 0xfc, !PT ;  /* 0x0000000a02287812 */ /* 0x040fe400078efcff */
[C---:B------:R-:W-:Y:S01]  /*0f40*/  LOP3.LUT R42, R2.reuse, 0xc, RZ, 0xfc, !PT ;  /* 0x0000000c022a7812 */ /* 0x040fe200078efcff */
[----:B------:R0:W2:Y:S01]  /*0f50*/  @!P5 LDG.E.U16 R48, desc[UR10][R22.64] ;  /* 0x0000000a1630d981 */ /* 0x0000a2000c1e1500 */
[----:B------:R-:W-:Y:S01]  /*0f60*/  LOP3.LUT R54, R2, 0xe, RZ, 0xfc, !PT ;  /* 0x0000000e02367812 */ /* 0x000fe200078efcff */
[----:B------:R-:W-:Y:S01]  /*0f70*/  IMAD.WIDE R46, R53, 0x2, R20 ;  /* 0x00000002352e7825 */ /* 0x000fe200078e0214 */
[----:B------:R-:W-:-:S02]  /*0f80*/  PRMT R50, RZ, 0x7610, R50 ;  /* 0x00007610ff327816 */ /* 0x000fc40000000032 */
[----:B------:R-:W-:Y:S02]  /*0f90*/  ISETP.GE.AND P0, PT, R40, UR9, PT ;  /* 0x0000000928007c0c */ /* 0x000fe4000bf06270 */
[----:B------:R-:W-:Y:S02]  /*0fa0*/  ISETP.GE.AND P1, PT, R42, UR9, PT ;  /* 0x000000092a007c0c */ /* 0x000fe4000bf26270 */
[----:B------:R-:W-:Y:S01]  /*0fb0*/  ISETP.GE.AND P5, PT, R54, UR9, PT ;  /* 0x0000000936007c0c */ /* 0x000fe2000bfa6270 */
[----:B------:R-:W-:Y:S01]  /*0fc0*/  IMAD.WIDE R40, R49, 0x2, R20 ;  /* 0x0000000231287825 */ /* 0x000fe200078e0214 */
[----:B------:R-:W-:Y:S01]  /*0fd0*/  PRMT R60, RZ, 0x7610, R60 ;  /* 0x00007610ff3c7816 */ /* 0x000fe2000000003c */
[----:B------:R-:W3:Y:S01]  /*0fe0*/  @!P2 LDG.E.U16 R50, desc[UR10][R46.64] ;  /* 0x0000000a2e32a981 */ /* 0x000ee2000c1e1500 */
[----:B------:R-:W-:Y:S02]  /*0ff0*/  PRMT R59, RZ, 0x7610, R59 ;  /* 0x00007610ff3b7816 */ /* 0x000fe4000000003b */
[----:B------:R-:W-:Y:S01]  /*1000*/  LOP3.LUT R54, R0, 0xf, RZ, 0xc0, !PT ;  /* 0x0000000f00367812 */ /* 0x000fe200078ec0ff */
[----:B------:R-:W-:Y:S01]  /*1010*/  IMAD.WIDE R42, R51, 0x2, R20 ;  /* 0x00000002332a7825 */ /* 0x000fe200078e0214 */
[----:B------:R1:W4:Y:S01]  /*1020*/  @!P6 LDG.E.U16 R60, desc[UR10][R44.64] ;  /* 0x0000000a2c3ce981 */ /* 0x000322000c1e1500 */
[----:B------:R-:W-:-:S02]  /*1030*/  PRMT R56, RZ, 0x7610, R56 ;  /* 0x00007610ff387816 */ /* 0x000fc40000000038 */
[----:B------:R-:W-:Y:S01]  /*1040*/  ISETP.GE.AND P2, PT, R54, UR9, PT ;  /* 0x0000000936007c0c */ /* 0x000fe2000bf46270 */
[----:B------:R5:W4:Y:S01]  /*1050*/  @!P4 LDG.E.U16 R59, desc[UR10][R40.64] ;  /* 0x0000000a283bc981 */ /* 0x000b22000c1e1500 */
[----:B------:R-:W-:Y:S01]  /*1060*/  PRMT R58, RZ, 0x7610, R58 ;  /* 0x00007610ff3a7816 */ /* 0x000fe2000000003a */
[----:B0-----:R-:W-:Y:S01]  /*1070*/  IMAD.WIDE R22, R55, 0x2, R20 ;  /* 0x0000000237167825 */ /* 0x001fe200078e0214 */
[----:B------:R-:W-:Y:S01]  /*1080*/  PRMT R57, RZ, 0x7610, R57 ;  /* 0x00007610ff397816 */ /* 0x000fe20000000039 */
[----:B------:R-:W4:Y:S01]  /*1090*/  @!P3 LDG.E.U16 R56, desc[UR10][R42.64] ;  /* 0x0000000a2a38b981 */ /* 0x000f22000c1e1500 */
[----:B------:R-:W-:Y:S01]  /*10a0*/  PRMT R54, RZ, 0x7610, R54 ;  /* 0x00007610ff367816 */ /* 0x000fe20000000036 */
[--C-:B-1----:R-:W-:Y:S02]  /*10b0*/  IMAD.WIDE R44, R8, 0x2, R20.reuse ;  /* 0x00000002082c7825 */ /* 0x102fe400078e0214 */
[----:B------:R0:W4:Y:S02]  /*10c0*/  @!P0 LDG.E.U16 R58, desc[UR10][R22.64] ;  /* 0x0000000a163a8981 */ /* 0x000124000c1e1500 */
[----:B-----5:R-:W-:-:S02]  /*10d0*/  IMAD.WIDE R40, R7, 0x2, R20 ;  /* 0x0000000207287825 */ /* 0x020fc400078e0214 */
[----:B------:R1:W5:Y:S04]  /*10e0*/  @!P1 LDG.E.U16 R57, desc[UR10][R44.64] ;  /* 0x0000000a2c399981 */ /* 0x000368000c1e1500 */
[----:B------:R1:W5:Y:S01]  /*10f0*/  @!P5 LDG.E.U16 R54, desc[UR10][R40.64] ;  /* 0x0000000a2836d981 */ /* 0x000362000c1e1500 */
[----:B------:R-:W-:Y:S01]  /*1100*/  BAR.SYNC.DEFER_BLOCKING 0x0 ;  /* 0x0000000000007b1d */ /* 0x000fe20000010000 */
[--C-:B0-----:R-:W-:Y:S02]  /*1110*/  IMAD.MOV.U32 R22, RZ, RZ, R52.reuse ;  /* 0x000000ffff167224 */ /* 0x101fe400078e0034 */
[----:B------:R-:W-:Y:S01]  /*1120*/  IMAD.MOV.U32 R23, RZ, RZ, R61 ;  /* 0x000000ffff177224 */ /* 0x000fe200078e003d */
[----:B------:R-:W-:Y:S01]  /*1130*/  PRMT R52, RZ, 0x7610, R52 ;  /* 0x00007610ff347816 */ /* 0x000fe20000000034 */
[----:B------:R-:W-:-:S04]  /*1140*/  IMAD.WIDE R42, R9, 0x2, R22 ;  /* 0x00000002092a7825 */ /* 0x000fc800078e0216 */
[----:B-1----:R-:W-:Y:S01]  /*1150*/  IMAD.WIDE R44, R11, 0x2, R22 ;  /* 0x000000020b2c7825 */ /* 0x002fe200078e0216 */
[----:B------:R-:W-:-:S03]  /*1160*/  PRMT R61, RZ, 0x7610, R61 ;  /* 0x00007610ff3d7816 */ /* 0x000fc6000000003d */
[--C-:B------:R-:W-:Y:S01]  /*1170*/  IMAD.WIDE R40, R10, 0x2, R22.reuse ;  /* 0x000000020a287825 */ /* 0x100fe200078e0216 */
[----:B------:R0:W5:Y:S03]  /*1180*/  @!P2 LDG.E.U16 R52, desc[UR10][R42.64] ;  /* 0x0000000a2a34a981 */ /* 0x000166000c1e1500 */
[----:B------:R-:W-:Y:S01]  /*1190*/  IMAD.WIDE R46, R12, 0x2, R22 ;  /* 0x000000020c2e7825 */ /* 0x000fe200078e0216 */
[----:B------:R-:W5:Y:S01]  /*11a0*/  @!P2 LDG.E.U16 R61, desc[UR10][R40.64] ;  /* 0x0000000a283da981 */ /* 0x000f62000c1e1500 */
[----:B0-----:R-:W-:-:S06]  /*11b0*/  PRMT R42, RZ, 0x7610, R42 ;  /* 0x00007610ff2a7816 */ /* 0x001fcc000000002a */
[----:B------:R0:W5:Y:S02]  /*11c0*/  @!P2 LDG.E.U16 R42, desc[UR10][R44.64] ;  /* 0x0000000a2c2aa981 */ /* 0x000164000c1e1500 */
[----:B0-----:R-:W-:-:S06]  /*11d0*/  PRMT R44, RZ, 0x7610, R44 ;  /* 0x00007610ff2c7816 */ /* 0x001fcc000000002c */
[----:B------:R-:W5:Y:S01]  /*11e0*/  @!P2 LDG.E.U16 R44, desc[UR10][R46.64] ;  /* 0x0000000a2e2ca981 */ /* 0x000f62000c1e1500 */
[----:B------:R-:W-:Y:S01]  /*11f0*/  UMOV UR5, 0x40000040 ;  /* 0x4000004000057882 */ /* 0x000fe20000000000 */
[----:B------:R-:W-:Y:S01]  /*1200*/  UMOV UR7, 0xc0000010 ;  /* 0xc000001000077882 */ /* 0x000fe20000000000 */
[----:B------:R-:W-:-:S05]  /*1210*/  VIADD R6, R6, 0xffffffff ;  /* 0xffffffff06067836 */ /* 0x000fca0000000000 */
[----:B------:R-:W-:Y:S01]  /*1220*/  ISETP.NE.U32.AND P0, PT, R6, RZ, PT ;  /* 0x000000ff0600720c */ /* 0x000fe20003f05070 */
[----:B------:R-:W-:Y:S01]  /*1230*/  UIADD3 UR9, UR9, -0x10, URZ ;  /* 0xfffffff009097890 */ /* 0x000fe2000fffe03f */
[----:B------:R-:W-:Y:S01]  /*1240*/  IMAD.WIDE R20, R18, 0x2, R20 ;  /* 0x0000000212147825 */ /* 0x000fe200078e0214 */
[----:B--2---:R-:W-:Y:S04]  /*1250*/  STS.U16 [R5+UR8], R48 ;  /* 0x0000003005007988 */ /* 0x004fe80008000408 */
[----:B---3--:R-:W-:Y:S04]  /*1260*/  STS.U16 [R5+UR8+0x400], R50 ;  /* 0x0004003205007988 */ /* 0x008fe80008000408 */
[----:B----4-:R-:W-:Y:S04]  /*1270*/  STS.U16 [R15+UR8+0x100], R60 ;  /* 0x0001003c0f007988 */ /* 0x010fe80008000408 */
[----:B------:R-:W-:Y:S04]  /*1280*/  STS.U16 [R15+UR8+0x500], R58 ;  /* 0x0005003a0f007988 */ /* 0x000fe80008000408 */
[----:B------:R-:W-:Y:S04]  /*1290*/  STS.U16 [R14+UR8+0x200], R59 ;  /* 0x0002003b0e007988 */ /* 0x000fe80008000408 */
[----:B-----5:R-:W-:Y:S04]  /*12a0*/  STS.U16 [R14+UR8+0x600], R57 ;  /* 0x000600390e007988 */ /* 0x020fe80008000408 */
[----:B------:R-:W-:Y:S04]  /*12b0*/  STS.U16 [R13+UR8+0x300], R56 ;  /* 0x000300380d007988 */ /* 0x000fe80008000408 */
[----:B------:R-:W-:Y:S04]  /*12c0*/  STS.U16 [R13+UR8+0x700], R54 ;  /* 0x000700360d007988 */ /* 0x000fe80008000408 */
[----:B------:R-:W-:Y:S04]  /*12d0*/  STS.U16 [R5+UR8+0x800], R52 ;  /* 0x0008003405007988 */ /* 0x000fe80008000408 */
[----:B------:R0:W-:Y:S04]  /*12e0*/  STS.U16 [R5+UR8+0x900], R61 ;  /* 0x0009003d05007988 */ /* 0x0001e80008000408 */
[----:B------:R1:W-:Y:S04]  /*12f0*/  STS.U16 [R5+UR8+0xa00], R42 ;  /* 0x000a002a05007988 */ /* 0x0003e80008000408 */
[----:B------:R1:W-:Y:S01]  /*1300*/  STS.U16 [R5+UR8+0xb00], R44 ;  /* 0x000b002c05007988 */ /* 0x0003e20008000408 */
[----:B------:R2:W-:Y:S06]  /*1310*/  MEMBAR.ALL.CTA ;  /* 0x0000000000007992 */ /* 0x0005ec0000008000 */
[----:B--2---:R-:W2:Y:S02]  /*1320*/  FENCE.VIEW.ASYNC.S ;  /* 0x00000000000073c6 */ /* 0x004ea40000000000 */
[----:B--2---:R-:W-:Y:S06]  /*1330*/  BAR.SYNC.DEFER_BLOCKING 0x0 ;  /* 0x0000000000007b1d */ /* 0x004fec0000010000 */
[----:B------:R-:W-:-:S06]  /*1340*/  WARPGROUP.ARRIVE ;  /* 0x00000000000079c5 */ /* 0x000fcc0000000000 */
[----:B------:R-:W-:Y:S01]  /*1350*/  HGMMA.64x32x16.F32 R24, gdesc[UR4].tnspA, R24, gsb0 ;  /* 0x20600000041879f0 */ /* 0x000fe20008000818 */
[----:B0-----:R-:W-:-:S04]  /*1360*/  IMAD.WIDE R60, R16, 0x2, R22 ;  /* 0x00000002103c7825 */ /* 0x001fc800078e0216 */
[----:B------:R-:W-:Y:S01]  /*1370*/  IMAD.MOV.U32 R52, RZ, RZ, R60 ;  /* 0x000000ffff347224 */ /* 0x000fe200078e003c */
[----:B------:R-:W-:Y:S02]  /*1380*/  WARPGROUP.DEPBAR.LE gsb0, 0x0 ;  /* 0x00008000000079c5 */ /* 0x000fe40000010000 */
[----:B-1----:R-:W-:Y:S05]  /*1390*/  @P0 BRA `(.L_x_1) ;  /* 0xfffffff800b40947 */ /* 0x002fea000383ffff */
[----:B------:R-:W-:Y:S02]  /*13a0*/  F2FP.F16.F32.PACK_AB R35, R39, R35 ;  /* 0x000000232723723e */ /* 0x000fe400000000ff */
[----:B------:R-:W-:Y:S02]  /*13b0*/  F2FP.F16.F32.PACK_AB R34, R38, R34 ;  /* 0x000000222622723e */ /* 0x000fe400000000ff */
[----:B------:R-:W-:Y:S02]  /*13c0*/  F2FP.F16.F32.PACK_AB R33, R37, R33 ;  /* 0x000000212521723e */ /* 0x000fe400000000ff */
[----:B------:R-:W-:Y:S02]  /*13d0*/  F2FP.F16.F32.PACK_AB R32, R36, R32 ;  /* 0x000000202420723e */ /* 0x000fe400000000ff */
[----:B------:R-:W-:Y:S02]  /*13e0*/  F2FP.F16.F32.PACK_AB R27, R31, R27 ;  /* 0x0000001b1f1b723e */ /* 0x000fe400000000ff */
[----:B------:R-:W-:-:S02]  /*13f0*/  F2FP.F16.F32.PACK_AB R26, R30, R26 ;  /* 0x0000001a1e1a723e */ /* 0x000fc400000000ff */
[----:B------:R-:W-:Y:S02]  /*1400*/  F2FP.F16.F32.PACK_AB R25, R29, R25 ;  /* 0x000000191d19723e */ /* 0x000fe400000000ff */
[----:B------:R-:W-:-:S07]  /*1410*/  F2FP.F16.F32.PACK_AB R24, R28, R24 ;  /* 0x000000181c18723e */ /* 0x000fce00000000ff */
.L_x_0:
[----:B------:R-:W0:Y:S01]  /*1420*/  S2R R7, SR_TID.X ;  /* 0x0000000000077919 */ /* 0x000e220000002100 */
[C---:B------:R-:W-:Y:S01]  /*1430*/  IMAD.SHL.U32 R5, R0.reuse, 0x80, RZ ;  /* 0x0000008000057824 */ /* 0x040fe200078e00ff */
[----:B------:R-:W-:Y:S01]  /*1440*/  ULDC.64 UR6, c[0x0][0x228] ;  /* 0x00008a0000067ab9 */ /* 0x000fe20000000a00 */
[----:B------:R-:W-:Y:S01]  /*1450*/  IMAD.SHL.U32 R0, R0, 0x10, RZ ;  /* 0x0000001000007824 */ /* 0x000fe200078e00ff */
[----:B------:R-:W-:Y:S01]  /*1460*/  ULDC UR4, c[0x0][0x244] ;  /* 0x0000910000047ab9 */ /* 0x000fe20000000800 */
[C---:B------:R-:W-:Y:S01]  /*1470*/  ISETP.GE.AND P0, PT, R4.reuse, UR6, PT ;  /* 0x0000000604007c0c */ /* 0x040fe2000bf06270 */
[----:B------:R-:W-:Y:S01]  /*1480*/  IMAD R4, R4, UR4, RZ ;  /* 0x0000000404047c24 */ /* 0x000fe2000f8e02ff */
[----:B------:R-:W-:Y:S01]  /*1490*/  LOP3.LUT R6, R5, 0x400, RZ, 0xc0, !PT ;  /* 0x0000040005067812 */ /* 0x000fe200078ec0ff */
[----:B------:R-:W-:Y:S01]  /*14a0*/  ULDC.64 UR4, c[0x0][0x220] ;  /* 0x0000880000047ab9 */ /* 0x000fe20000000a00 */
[C---:B------:R-:W-:Y:S02]  /*14b0*/  LOP3.LUT R5, R0.reuse, 0x70, RZ, 0xc0, !PT ;  /* 0x0000007000057812 */ /* 0x040fe400078ec0ff */
[----:B------:R-:W-:Y:S01]  /*14c0*/  LOP3.LUT R30, R0, 0x7f0, RZ, 0xc0, !PT ;  /* 0x000007f0001e7812 */ /* 0x000fe200078ec0ff */
[----:B------:R-:W-:Y:S01]  /*14d0*/  BAR.SYNC.DEFER_BLOCKING 0x0 ;  /* 0x0000000000007b1d */ /* 0x000fe20000010000 */
[----:B------:R-:W-:-:S02]  /*14e0*/  IADD3 R5, R6, UR8, R5 ;  /* 0x0000000806057c10 */ /* 0x000fc4000fffe005 */
[C---:B------:R-:W-:Y:S02]  /*14f0*/  LOP3.LUT R19, R3.reuse, R2, RZ, 0xfc, !PT ;  /* 0x0000000203137212 */ /* 0x040fe400078efcff */
[----:B------:R-:W-:-:S03]  /*1500*/  LOP3.LUT R12, R3, 0x1c, R2, 0xfe, !PT ;  /* 0x0000001c030c7812 */ /* 0x000fc600078efe02 */
[----:B------:R-:W1:Y:S01]  /*1510*/  LDC R0, c[0x0][0x248] ;  /* 0x00009200ff007b82 */ /* 0x000e620000000800 */
[C-C-:B------:R-:W-:Y:S02]  /*1520*/  LOP3.LUT R14, R3.reuse, 0x18, R2.reuse, 0xfe, !PT ;  /* 0x00000018030e7812 */ /* 0x140fe400078efe02 */
[C-C-:B------:R-:W-:Y:S02]  /*1530*/  LOP3.LUT R17, R3.reuse, 0x16, R2.reuse, 0xfe, !PT ;  /* 0x0000001603117812 */ /* 0x140fe400078efe02 */
[C-C-:B------:R-:W-:Y:S02]  /*1540*/  LOP3.LUT R16, R3.reuse, 0x14, R2.reuse, 0xfe, !PT ;  /* 0x0000001403107812 */ /* 0x140fe400078efe02 */
[C-C-:B------:R-:W-:Y:S02]  /*1550*/  LOP3.LUT R6, R3.reuse, 0x12, R2.reuse, 0xfe, !PT ;  /* 0x0000001203067812 */ /* 0x140fe400078efe02 */
[C-C-:B------:R-:W-:Y:S02]  /*1560*/  LOP3.LUT R18, R3.reuse, 0x10, R2.reuse, 0xfe, !PT ;  /* 0x0000001003127812 */ /* 0x140fe400078efe02 */
[----:B------:R-:W-:-:S02]  /*1570*/  LOP3.LUT R13, R3, 0x1e, R2, 0xfe, !PT ;  /* 0x0000001e030d7812 */ /* 0x000fc400078efe02 */
[--C-:B------:R-:W-:Y:S02]  /*1580*/  LOP3.LUT R29, R3, 0xe, R2.reuse, 0xfe, !PT ;  /* 0x0000000e031d7812 */ /* 0x100fe400078efe02 */
[----:B0-----:R-:W-:Y:S02]  /*1590*/  LOP3.LUT R28, R7, 0x70, RZ, 0xc0, !PT ;  /* 0x00000070071c7812 */ /* 0x001fe400078ec0ff */
[C-C-:B------:R-:W-:Y:S02]  /*15a0*/  LOP3.LUT R31, R3.reuse, 0xc, R2.reuse, 0xfe, !PT ;  /* 0x0000000c031f7812 */ /* 0x140fe400078efe02 */
[C-C-:B------:R-:W-:Y:S01]  /*15b0*/  LOP3.LUT R7, R3.reuse, 0x8, R2.reuse, 0xfe, !PT ;  /* 0x0000000803077812 */ /* 0x140fe200078efe02 */
[----:B------:R-:W-:Y:S01]  /*15c0*/  IMAD R28, R28, 0x8, R5 ;  /* 0x000000081c1c7824 */ /* 0x000fe200078e0205 */
[C-C-:B------:R-:W-:Y:S02]  /*15d0*/  LOP3.LUT R5, R3.reuse, 0x1a, R2.reuse, 0xfe, !PT ;  /* 0x0000001a03057812 */ /* 0x140fe400078efe02 */
[----:B------:R-:W-:-:S02]  /*15e0*/  LOP3.LUT R23, R3, 0x6, R2, 0xfe, !PT ;  /* 0x0000000603177812 */ /* 0x000fc400078efe02 */
[----:B------:R0:W-:Y:S01]  /*15f0*/  STSM.16.M88.4 [R28], R24 ;  /* 0x000000181c007844 */ /* 0x0001e20000000200 */
[--C-:B------:R-:W-:Y:S01]  /*1600*/  LOP3.LUT R21, R3, 0x4, R2.reuse, 0xfe, !PT ;  /* 0x0000000403157812 */ /* 0x100fe200078efe02 */
[----:B------:R-:W-:Y:S01]  /*1610*/  BAR.SYNC.DEFER_BLOCKING 0x0 ;  /* 0x0000000000007b1d */ /* 0x000fe20000010000 */
[C---:B------:R-:W-:Y:S01]  /*1620*/  ISETP.LT.AND P1, PT, R19.reuse, UR7, !P0 ;  /* 0x0000000713007c0c */ /* 0x040fe2000c721270 */
[-C--:B-1----:R-:W-:Y:S01]  /*1630*/  IMAD R19, R19, R0.reuse, RZ ;  /* 0x0000000013137224 */ /* 0x082fe200078e02ff */
[----:B------:R-:W-:Y:S02]  /*1640*/  LEA R15, P2, R4, UR4, 0x1 ;  /* 0x00000004040f7c11 */ /* 0x000fe4000f8408ff */
[----:B------:R-:W-:Y:S02]  /*1650*/  ISETP.LT.AND P6, PT, R21, UR7, !P0 ;  /* 0x0000000715007c0c */ /* 0x000fe4000c7c1270 */
[--C-:B0-----:R-:W-:Y:S01]  /*1660*/  LOP3.LUT R27, R3, 0xa, R2.reuse, 0xfe, !PT ;  /* 0x0000000a031b7812 */ /* 0x101fe200078efe02 */
[----:B------:R-:W-:Y:S01]  /*1670*/  IMAD R24, R21, R0, RZ ;  /* 0x0000000015187224 */ /* 0x000fe200078e02ff */
[----:B------:R-:W-:-:S02]  /*1680*/  LOP3.LUT R3, R3, 0x2, R2, 0xfe, !PT ;  /* 0x0000000203037812 */ /* 0x000fc400078efe02 */
[----:B------:R-:W-:Y:S02]  /*1690*/  LEA.HI.X.SX32 R2, R4, UR5, 0x1, P2 ;  /* 0x0000000504027c11 */ /* 0x000fe400090f0eff */
[C---:B------:R-:W-:Y:S01]  /*16a0*/  ISETP.LT.AND P3, PT, R3.reuse, UR7, !P0 ;  /* 0x0000000703007c0c */ /* 0x040fe2000c761270 */
[----:B------:R-:W-:Y:S01]  /*16b0*/  IMAD R3, R3, R0, RZ ;  /* 0x0000000003037224 */ /* 0x000fe200078e02ff */
[-C--:B------:R-:W-:Y:S02]  /*16c0*/  LEA R4, P4, R19, R15.reuse, 0x1 ;  /* 0x0000000f13047211 */ /* 0x080fe400078808ff */
[----:B------:R-:W-:Y:S01]  /*16d0*/  ISETP.LT.AND P2, PT, R5, UR7, !P0 ;  /* 0x0000000705007c0c */ /* 0x000fe2000c741270 */
[----:B------:R-:W0:Y:S01]  /*16e0*/  LDS.128 R8, [R30+UR8] ;  /* 0x000000081e087984 */ /* 0x000e220008000c00 */
[----:B------:R-:W-:Y:S01]  /*16f0*/  BAR.SYNC.DEFER_BLOCKING 0x0 ;  /* 0x0000000000007b1d */ /* 0x000fe20000010000 */
[----:B------:R-:W-:Y:S02]  /*1700*/  LEA R20, P5, R3, R15, 0x1 ;  /* 0x0000000f03147211 */ /* 0x000fe400078a08ff */
[----:B------:R-:W-:-:S02]  /*1710*/  LEA.HI.X.SX32 R5, R19, R2, 0x1, P4 ;  /* 0x0000000213057211 */ /* 0x000fc400020f0eff */
[C---:B------:R-:W-:Y:S02]  /*1720*/  LEA R22, P4, R24.reuse, R15, 0x1 ;  /* 0x0000000f18167211 */ /* 0x040fe400078808ff */
[----:B------:R-:W-:Y:S01]  /*1730*/  LEA.HI.X.SX32 R21, R3, R2, 0x1, P5 ;  /* 0x0000000203157211 */ /* 0x000fe200028f0eff */
[C---:B------:R-:W-:Y:S01]  /*1740*/  IMAD R3, R23.reuse, R0, RZ ;  /* 0x0000000017037224 */ /* 0x040fe200078e02ff */
[----:B------:R-:W-:Y:S02]  /*1750*/  ISETP.LT.AND P5, PT, R23, UR7, !P0 ;  /* 0x0000000717007c0c */ /* 0x000fe4000c7a1270 */
[----:B------:R-:W-:Y:S02]  /*1760*/  LEA.HI.X.SX32 R23, R24, R2, 0x1, P4 ;  /* 0x0000000218177211 */ /* 0x000fe400020f0eff */
[C---:B------:R-:W-:Y:S01]  /*1770*/  ISETP.LT.AND P4, PT, R7.reuse, UR7, !P0 ;  /* 0x0000000707007c0c */ /* 0x040fe2000c781270 */
[----:B------:R1:W-:Y:S01]  /*1780*/  STSM.16.M88.4 [R28], R32 ;  /* 0x000000201c007844 */ /* 0x0003e20000000200 */
[----:B------:R-:W-:Y:S01]  /*1790*/  BAR.SYNC.DEFER_BLOCKING 0x0 ;  /* 0x0000000000007b1d */ /* 0x000fe20000010000 */
[----:B-1----:R-:W-:-:S05]  /*17a0*/  IMAD R28, R7, R0, RZ ;  /* 0x00000000071c7224 */ /* 0x002fca00078e02ff */
[----:B0-----:R-:W-:Y:S01]  /*17b0*/  @P1 STG.E.U16 desc[UR10][R4.64], R8 ;  /* 0x0000000804001986 */ /* 0x001fe2000c10150a */
[----:B------:R-:W-:-:S03]  /*17c0*/  ISETP.LT.AND P1, PT, R6, UR7, !P0 ;  /* 0x0000000706007c0c */ /* 0x000fc6000c721270 */
[----:B------:R0:W-:Y:S01]  /*17d0*/  @P3 STG.E.U16 desc[UR10][R20.64], R9 ;  /* 0x0000000914003986 */ /* 0x0001e2000c10150a */
[----:B------:R-:W-:-:S03]  /*17e0*/  LEA R24, P3, R3, R15, 0x1 ;  /* 0x0000000f03187211 */ /* 0x000fc600078608ff */
[----:B------:R1:W-:Y:S01]  /*17f0*/  @P6 STG.E.U16 desc[UR10][R22.64], R10 ;  /* 0x0000000a16006986 */ /* 0x0003e2000c10150a */
[CC--:B------:R-:W-:Y:S02]  /*1800*/  LEA R26, P6, R28.reuse, R15.reuse, 0x1 ;  /* 0x0000000f1c1a7211 */ /* 0x0c0fe400078c08ff */
[----:B------:R-:W-:Y:S01]  /*1810*/  LEA.HI.X.SX32 R25, R3, R2, 0x1, P3 ;  /* 0x0000000203197211 */ /* 0x000fe200018f0eff */
[----:B------:R-:W2:Y:S01]  /*1820*/  LDS.128 R4, [R30+UR8] ;  /* 0x000000081e047984 */ /* 0x000ea20008000c00 */
[C---:B------:R-:W-:Y:S01]  /*1830*/  ISETP.LT.AND P3, PT, R27.reuse, UR7, !P0 ;  /* 0x000000071b007c0c */ /* 0x040fe2000c761270 */
[----:B------:R-:W-:Y:S01]  /*1840*/  IMAD R3, R27, R0, RZ ;  /* 0x000000001b037224 */ /* 0x000fe200078e02ff */
[----:B------:R-:W-:Y:S01]  /*1850*/  LEA.HI.X.SX32 R27, R28, R2, 0x1, P6 ;  /* 0x000000021c1b7211 */ /* 0x000fe200030f0eff */
[----:B------:R3:W-:Y:S01]  /*1860*/  @P5 STG.E.U16 desc[UR10][R24.64], R11 ;  /* 0x0000000b18005986 */ /* 0x0007e2000c10150a */
[----:B0-----:R-:W-:Y:S02]  /*1870*/  PRMT R9, R8, 0x7632, R9 ;  /* 0x0000763208097816 */ /* 0x001fe40000000009 */
[----:B------:R-:W-:-:S02]  /*1880*/  LEA R20, P5, R3, R15, 0x1 ;  /* 0x0000000f03147211 */ /* 0x000fc400078a08ff */
[----:B-1----:R-:W-:Y:S01]  /*1890*/  PRMT R22, R9, 0x7632, R22 ;  /* 0x0000763209167816 */ /* 0x002fe20000000016 */
[----:B------:R0:W-:Y:S01]  /*18a0*/  @P4 STG.E.U16 desc[UR10][R26.64], R9 ;  /* 0x000000091a004986 */ /* 0x0001e2000c10150a */
[C---:B------:R-:W-:Y:S01]  /*18b0*/  ISETP.LT.AND P4, PT, R31.reuse, UR7, !P0 ;  /* 0x000000071f007c0c */ /* 0x040fe2000c781270 */
[----:B------:R-:W-:Y:S01]  /*18c0*/  IMAD R31, R31, R0, RZ ;  /* 0x000000001f1f7224 */ /* 0x000fe200078e02ff */
[----:B------:R-:W-:Y:S01]  /*18d0*/  LEA.HI.X.SX32 R21, R3, R2, 0x1, P5 ;  /* 0x0000000203157211 */ /* 0x000fe200028f0eff */
[----:B------:R-:W-:Y:S01]  /*18e0*/  IMAD R3, R0, 0x10, R19 ;  /* 0x0000001000037824 */ /* 0x000fe200078e0213 */
[C---:B------:R-:W-:Y:S01]  /*18f0*/  ISETP.LT.AND P5, PT, R29.reuse, UR7, !P0 ;  /* 0x000000071d007c0c */ /* 0x040fe2000c7a1270 */
[----:B------:R-:W-:Y:S01]  /*1900*/  IMAD R29, R29, R0, RZ ;  /* 0x000000001d1d7224 */ /* 0x000fe200078e02ff */
[----:B------:R-:W-:Y:S01]  /*1910*/  LEA R8, P6, R31, R15, 0x1 ;  /* 0x0000000f1f087211 */ /* 0x000fe200078c08ff */
[----:B------:R1:W-:Y:S01]  /*1920*/  @P3 STG.E.U16 desc[UR10][R20.64], R22 ;  /* 0x0000001614003986 */ /* 0x0003e2000c10150a */
[----:B------:R-:W-:Y:S01]  /*1930*/  ISETP.LT.AND P3, PT, R18, UR7, !P0 ;  /* 0x0000000712007c0c */ /* 0x000fe2000c761270 */
[----:B------:R-:W-:Y:S01]  /*1940*/  IMAD R23, R0, 0x2, R3 ;  /* 0x0000000200177824 */ /* 0x000fe200078e0203 */
[----:B---3--:R-:W-:-:S02]  /*1950*/  PRMT R11, R10, 0x7632, R11 ;  /* 0x000076320a0b7816 */ /* 0x008fc4000000000b */
[----:B0-----:R-:W-:Y:S01]  /*1960*/  LEA.HI.X.SX32 R9, R31, R2, 0x1, P6 ;  /* 0x000000021f097211 */ /* 0x001fe200030f0eff */
[----:B------:R-:W-:Y:S01]  /*1970*/  IMAD R25, R0, 0x2, R23 ;  /* 0x0000000200197824 */ /* 0x000fe200078e0217 */
[----:B------:R-:W-:-:S03]  /*1980*/  LEA R18, P6, R29, R15, 0x1 ;  /* 0x0000000f1d127211 */ /* 0x000fc600078c08ff */
[----:B------:R0:W-:Y:S01]  /*1990*/  @P4 STG.E.U16 desc[UR10][R8.64], R11 ;  /* 0x0000000b08004986 */ /* 0x0001e2000c10150a */
[----:B------:R-:W-:Y:S02]  /*19a0*/  LEA.HI.X.SX32 R19, R29, R2, 0x1, P6 ;  /* 0x000000021d137211 */ /* 0x000fe400030f0eff */
[----:B-1----:R-:W-:Y:S02]  /*19b0*/  PRMT R21, R11, 0x7632, R21 ;  /* 0x000076320b157816 */ /* 0x002fe40000000015 */
[----:B------:R-:W-:-:S03]  /*19c0*/  LEA R10, P4, R3, R15, 0x1 ;  /* 0x0000000f030a7211 */ /* 0x000fc600078808ff */
[----:B------:R1:W-:Y:S01]  /*19d0*/  @P5 STG.E.U16 desc[UR10][R18.64], R21 ;  /* 0x0000001512005986 */ /* 0x0003e2000c10150a */
[----:B------:R-:W-:Y:S02]  /*19e0*/  LEA R20, P5, R23, R15, 0x1 ;  /* 0x0000000f17147211 */ /* 0x000fe400078a08ff */
[----:B0-----:R-:W-:Y:S01]  /*19f0*/  LEA.HI.X.SX32 R11, R3, R2, 0x1, P4 ;  /* 0x00000002030b7211 */ /* 0x001fe200020f0eff */
[----:B------:R-:W-:Y:S01]  /*1a00*/  IMAD R3, R0, 0x2, R25 ;  /* 0x0000000200037824 */ /* 0x000fe200078e0219 */
[----:B------:R-:W-:-:S03]  /*1a10*/  ISETP.LT.AND P4, PT, R17, UR7, !P0 ;  /* 0x0000000711007c0c */ /* 0x000fc6000c781270 */
[----:B--2---:R0:W-:Y:S01]  /*1a20*/  @P3 STG.E.U16 desc[UR10][R10.64], R4 ;  /* 0x000000040a003986 */ /* 0x0041e2000c10150a */
[-C--:B-1----:R-:W-:Y:S01]  /*1a30*/  LEA.HI.X.SX32 R21, R23, R2.reuse, 0x1, P5 ;  /* 0x0000000217157211 */ /* 0x082fe200028f0eff */
[----:B------:R-:W-:Y:S01]  /*1a40*/  IMAD R23, R0, 0x2, R3 ;  /* 0x0000000200177824 */ /* 0x000fe200078e0203 */
[----:B------:R-:W-:Y:S02]  /*1a50*/  ISETP.LT.AND P5, PT, R16, UR7, !P0 ;  /* 0x0000000710007c0c */ /* 0x000fe4000c7a1270 */
[-C--:B------:R-:W-:Y:S01]  /*1a60*/  LEA R16, P3, R3, R15.reuse, 0x1 ;  /* 0x0000000f03107211 */ /* 0x080fe200078608ff */
[----:B------:R1:W-:Y:S01]  /*1a70*/  @P1 STG.E.U16 desc[UR10][R20.64], R5 ;  /* 0x0000000514001986 */ /* 0x0003e2000c10150a */
[-C--:B------:R-:W-:Y:S01]  /*1a80*/  LEA R8, P1, R25, R15.reuse, 0x1 ;  /* 0x0000000f19087211 */ /* 0x080fe200078208ff */
[C---:B------:R-:W-:Y:S01]  /*1a90*/  IMAD R27, R0.reuse, 0x2, R23 ;  /* 0x00000002001b7824 */ /* 0x040fe200078e0217 */
[----:B------:R-:W-:Y:S02]  /*1aa0*/  LEA R18, P6, R23, R15, 0x1 ;  /* 0x0000000f17127211 */ /* 0x000fe400078c08ff */
[-C--:B------:R-:W-:Y:S01]  /*1ab0*/  LEA.HI.X.SX32 R9, R25, R2.reuse, 0x1, P1 ;  /* 0x0000000219097211 */ /* 0x080fe200008f0eff */
[----:B------:R-:W-:Y:S01]  /*1ac0*/  IMAD R25, R0, 0x2, R27 ;  /* 0x0000000200197824 */ /* 0x000fe200078e021b */
[----:B------:R-:W-:-:S02]  /*1ad0*/  LEA.HI.X.SX32 R17, R3, R2, 0x1, P3 ;  /* 0x0000000203117211 */ /* 0x000fc400018f0eff */
[-C--:B------:R-:W-:Y:S01]  /*1ae0*/  LEA.HI.X.SX32 R19, R23, R2.reuse, 0x1, P6 ;  /* 0x0000000217137211 */ /* 0x080fe200030f0eff */
[----:B------:R-:W-:Y:S01]  /*1af0*/  IMAD R0, R0, 0x2, R25 ;  /* 0x0000000200007824 */ /* 0x000fe200078e0219 */
[-C--:B0-----:R-:W-:Y:S01]  /*1b00*/  LEA R10, P6, R27, R15.reuse, 0x1 ;  /* 0x0000000f1b0a7211 */ /* 0x081fe200078c08ff */
[----:B------:R0:W-:Y:S01]  /*1b10*/  @P5 STG.E.U16 desc[UR10][R8.64], R6 ;  /* 0x0000000608005986 */ /* 0x0001e2000c10150a */
[C---:B-1----:R-:W-:Y:S02]  /*1b20*/  LEA R20, P1, R25.reuse, R15, 0x1 ;  /* 0x0000000f19147211 */ /* 0x042fe400078208ff */
[----:B------:R-:W-:Y:S01]  /*1b30*/  ISETP.LT.AND P3, PT, R14, UR7, !P0 ;  /* 0x000000070e007c0c */ /* 0x000fe2000c761270 */
[----:B------:R1:W-:Y:S01]  /*1b40*/  @P4 STG.E.U16 desc[UR10][R16.64], R7 ;  /* 0x0000000710004986 */ /* 0x0003e2000c10150a */
[----:B------:R-:W-:Y:S02]  /*1b50*/  LEA.HI.X.SX32 R21, R25, R2, 0x1, P1 ;  /* 0x0000000219157211 */ /* 0x000fe400008f0eff */
[----:B------:R-:W-:-:S02]  /*1b60*/  ISETP.LT.AND P1, PT, R12, UR7, !P0 ;  /* 0x000000070c007c0c */ /* 0x000fc4000c721270 */
[----:B------:R-:W-:Y:S02]  /*1b70*/  ISETP.LT.AND P0, PT, R13, UR7, !P0 ;  /* 0x000000070d007c0c */ /* 0x000fe4000c701270 */
[-C--:B------:R-:W-:Y:S02]  /*1b80*/  LEA.HI.X.SX32 R11, R27, R2.reuse, 0x1, P6 ;  /* 0x000000021b0b7211 */ /* 0x080fe400030f0eff */
[----:B------:R-:W-:Y:S02]  /*1b90*/  LEA R14, P6, R0, R15, 0x1 ;  /* 0x0000000f000e7211 */ /* 0x000fe400078c08ff */
[----:B0-----:R-:W-:Y:S02]  /*1ba0*/  PRMT R9, R4, 0x7632, R9 ;  /* 0x0000763204097816 */ /* 0x001fe40000000009 */
[----:B------:R-:W-:Y:S02]  /*1bb0*/  LEA.HI.X.SX32 R15, R0, R2, 0x1, P6 ;  /* 0x00000002000f7211 */ /* 0x000fe400030f0eff */
[----:B------:R-:W-:Y:S01]  /*1bc0*/  PRMT R5, R5, 0x7632, R5 ;  /* 0x0000763205057816 */ /* 0x000fe20000000005 */
[----:B------:R1:W-:Y:S01]  /*1bd0*/  @P3 STG.E.U16 desc[UR10][R18.64], R9 ;  /* 0x0000000912003986 */ /* 0x0003e2000c10150a */
[----:B------:R-:W-:-:S03]  /*1be0*/  PRMT R0, R6, 0x7632, R0 ;  /* 0x0000763206007816 */ /* 0x000fc60000000000 */
[----:B------:R1:W-:Y:S04]  /*1bf0*/  @P2 STG.E.U16 desc[UR10][R10.64], R5 ;  /* 0x000000050a002986 */ /* 0x0003e8000c10150a */
[----:B------:R1:W-:Y:S01]  /*1c00*/  @P1 STG.E.U16 desc[UR10][R20.64], R0 ;  /* 0x0000000014001986 */ /* 0x0003e2000c10150a */
[----:B------:R-:W-:Y:S05]  /*1c10*/  @!P0 EXIT ;  /* 0x000000000000894d */ /* 0x000fea0003800000 */
[----:B-1----:R-:W-:-:S05]  /*1c20*/  PRMT R7, R7, 0x7632, R7 ;  /* 0x0000763207077816 */ /* 0x002fca0000000007 */
[----:B------:R-:W-:Y:S01]  /*1c30*/  STG.E.U16 desc[UR10][R14.64], R7 ;  /* 0x000000070e007986 */ /* 0x000fe2000c10150a */
[----:B------:R-:W-:Y:S05]  /*1c40*/  EXIT ;  /* 0x000000000000794d */ /* 0x000fea0003800000 */
.L_x_2:
[----:B------:R-:W-:-:S00]  /*1c50*/  BRA `(.L_x_2) ;  /* 0xfffffffc00fc7947 */ /* 0x000fc0000383ffff */
[----:B------:R-:W-:-:S00]  /*1c60*/  NOP ;  /* 0x0000000000007918 */ /* 0x000fc00000000000 */
        /* <DEDUP_REMOVED lines=9> */
.L_x_3:


//--------------------- .nv.shared.matmul_kernel  --------------------------
	.section	.nv.shared.matmul_kernel,"aw",@nobits
	.sectionflags	@""
	.align	16
	.zero		1024


//--------------------- .nv.shared.reserved.0     --------------------------
	.section	.nv.shared.reserved.0,"aw",@nobits
	.weak		__nv_reservedSMEM_offset_0_alias
	.size		__nv_reservedSMEM_offset_0_alias, 0, 0
	.other		__nv_reservedSMEM_offset_0_alias,@"STO_CUDA_RESERVED_SHARED STV_DEFAULT"
__nv_reservedSMEM_offset_0_alias:
	.zero		0


//--------------------- .nv.constant0.matmul_kernel --------------------------
	.section	.nv.constant0.matmul_kernel,"a",@progbits
	.sectionflags	@""
	.align	4
.nv.constant0.matmul_kernel:
	.zero		608


//--------------------- SYMBOLS --------------------------

	.type		.nv.reservedSmem.offset0,@object
	.size		.nv.reservedSmem.offset0,0x4
